	.target	sm_90a

	.elftype	@"ET_EXEC"


//--------------------- .note.nv.tkinfo           --------------------------
	.section	.note.nv.tkinfo,"",@"SHT_NOTE"
	.sectionflags	@"SHF_NOTE_NV_TKINFO"
	.tkinfo
        /*0018*/ 	.word	0x00000002
        /*0030*/ 	.string	""
        /*0030*/ 	.string	"ptxas"
        /*0030*/ 	.string	"Cuda compilation tools, release 13.0, V13.0.88"
        /*0030*/ 	.string	"Build cuda_13.0.r13.0/compiler.36424714_0"
        /*0030*/ 	.string	"-arch sm_90a -m 64 "



//--------------------- .note.nv.cuinfo           --------------------------
	.section	.note.nv.cuinfo,"",@"SHT_NOTE"
	.sectionflags	@"SHF_NOTE_NV_CUINFO"
        /*0018*/ 	.short	0x0002
        /*001a*/ 	.short	0x005a
        /*001c*/ 	.short	0x0082
	.zero		2


//--------------------- .nv.info                  --------------------------
	.section	.nv.info,"",@"SHT_CUDA_INFO"
	.align	4


	//----- nvinfo : EIATTR_REGCOUNT
	.align		4
        /*0000*/ 	.byte	0x04, 0x2f
        /*0002*/ 	.short	(.L_12 - .L_11)
	.align		4
.L_11:
        /*0004*/ 	.word	index@(_ZN7cutlass13device_kernelINS_4gemm6kernel13GemmUniversalIN4cute5tupleIJiiiiEEENS1_10collective13CollectiveMmaINS1_37MainloopSm90TmaGmmaWarpSpecializedFP8ILi3ENS5_IJNS4_1CILi1EEESB_SB_EEENS1_32KernelTmaWarpSpecializedPingpongEEENS5_IJNSA_ILi64EEENSA_ILi256EEESF_EEENS_12float_e5m2_tENS5_IJlSB_lEEESI_SJ_NS4_8TiledMMAINS4_8MMA_AtomIJNS4_4SM904GMMA31MMA_64x256x32_F32E5M2E5M2_SS_TNILNSN_7ScaleInE1ELSP_1EEEEEENS4_6LayoutISC_NS5_IJNSA_ILi0EEEST_ST_EEEEENS5_IJNS4_10UnderscoreESW_SW_EEEEENS4_13SM90_TMA_LOADENS4_14ComposedLayoutINS4_7SwizzleILi2ELi4ELi3EEENS4_18smem_ptr_flag_bitsILi8EEENSS_INS5_IJNSA_ILi8EEESF_EEENS5_IJSF_SB_EEEEEEEvNS4_8identityESZ_S19_vS1A_EENS_8epilogue10collective6detail29Sm90TmaWarpSpecializedAdapterINS1D_15DefaultEpilogueISI_SJ_SJ_NS1C_6thread17LinearCombinationISI_Li1EffLNS1H_9ScaleType4KindE0ELNS_15FloatRoundStyleE2ESI_EENS1_15EpilogueDefaultEEEEEvvEEEEvNT_6ParamsE)
        /*0008*/ 	.word	0x000000a8


	//----- nvinfo : EIATTR_FRAME_SIZE
	.align		4
.L_12:
        /*000c*/ 	.byte	0x04, 0x11
        /*000e*/ 	.short	(.L_14 - .L_13)
	.align		4
.L_13:
        /*0010*/ 	.word	index@(_ZN7cutlass13device_kernelINS_4gemm6kernel13GemmUniversalIN4cute5tupleIJiiiiEEENS1_10collective13CollectiveMmaINS1_37MainloopSm90TmaGmmaWarpSpecializedFP8ILi3ENS5_IJNS4_1CILi1EEESB_SB_EEENS1_32KernelTmaWarpSpecializedPingpongEEENS5_IJNSA_ILi64EEENSA_ILi256EEESF_EEENS_12float_e5m2_tENS5_IJlSB_lEEESI_SJ_NS4_8TiledMMAINS4_8MMA_AtomIJNS4_4SM904GMMA31MMA_64x256x32_F32E5M2E5M2_SS_TNILNSN_7ScaleInE1ELSP_1EEEEEENS4_6LayoutISC_NS5_IJNSA_ILi0EEEST_ST_EEEEENS5_IJNS4_10UnderscoreESW_SW_EEEEENS4_13SM90_TMA_LOADENS4_14ComposedLayoutINS4_7SwizzleILi2ELi4ELi3EEENS4_18smem_ptr_flag_bitsILi8EEENSS_INS5_IJNSA_ILi8EEESF_EEENS5_IJSF_SB_EEEEEEEvNS4_8identityESZ_S19_vS1A_EENS_8epilogue10collective6detail29Sm90TmaWarpSpecializedAdapterINS1D_15DefaultEpilogueISI_SJ_SJ_NS1C_6thread17LinearCombinationISI_Li1EffLNS1H_9ScaleType4KindE0ELNS_15FloatRoundStyleE2ESI_EENS1_15EpilogueDefaultEEEEEvvEEEEvNT_6ParamsE)
        /*0014*/ 	.word	0x00000110


	//----- nvinfo : EIATTR_MIN_STACK_SIZE
	.align		4
.L_14:
        /*0018*/ 	.byte	0x04, 0x12
        /*001a*/ 	.short	(.L_16 - .L_15)
	.align		4
.L_15:
        /*001c*/ 	.word	index@(_ZN7cutlass13device_kernelINS_4gemm6kernel13GemmUniversalIN4cute5tupleIJiiiiEEENS1_10collective13CollectiveMmaINS1_37MainloopSm90TmaGmmaWarpSpecializedFP8ILi3ENS5_IJNS4_1CILi1EEESB_SB_EEENS1_32KernelTmaWarpSpecializedPingpongEEENS5_IJNSA_ILi64EEENSA_ILi256EEESF_EEENS_12float_e5m2_tENS5_IJlSB_lEEESI_SJ_NS4_8TiledMMAINS4_8MMA_AtomIJNS4_4SM904GMMA31MMA_64x256x32_F32E5M2E5M2_SS_TNILNSN_7ScaleInE1ELSP_1EEEEEENS4_6LayoutISC_NS5_IJNSA_ILi0EEEST_ST_EEEEENS5_IJNS4_10UnderscoreESW_SW_EEEEENS4_13SM90_TMA_LOADENS4_14ComposedLayoutINS4_7SwizzleILi2ELi4ELi3EEENS4_18smem_ptr_flag_bitsILi8EEENSS_INS5_IJNSA_ILi8EEESF_EEENS5_IJSF_SB_EEEEEEEvNS4_8identityESZ_S19_vS1A_EENS_8epilogue10collective6detail29Sm90TmaWarpSpecializedAdapterINS1D_15DefaultEpilogueISI_SJ_SJ_NS1C_6thread17LinearCombinationISI_Li1EffLNS1H_9ScaleType4KindE0ELNS_15FloatRoundStyleE2ESI_EENS1_15EpilogueDefaultEEEEEvvEEEEvNT_6ParamsE)
        /*0020*/ 	.word	0x00000110
.L_16:


//--------------------- .nv.compat                --------------------------
	.section	.nv.compat,"",@"SHT_CUDA_COMPAT_INFO"
	.align	4
        /*0000*/ 	.byte	0x02, 0x09, 0x01, 0x00, 0x02, 0x02, 0x04, 0x00, 0x02, 0x05, 0x05, 0x00, 0x03, 0x07, 0x01, 0x01
        /*0010*/ 	.byte	0x02, 0x03, 0x01, 0x00, 0x02, 0x06, 0x01, 0x00, 0x04, 0x0b, 0x08, 0x00, 0x00, 0x00, 0x00, 0x00
        /*0020*/ 	.byte	0x00, 0x00, 0x00, 0x00


//--------------------- .nv.info._ZN7cutlass13device_kernelINS_4gemm6kernel13GemmUniversalIN4cute5tupleIJiiiiEEENS1_10collective13CollectiveMmaINS1_37MainloopSm90TmaGmmaWarpSpecializedFP8ILi3ENS5_IJNS4_1CILi1EEESB_SB_EEENS1_32KernelTmaWarpSpecializedPingpongEEENS5_IJNSA_ILi64EEENSA_ILi256EEESF_EEENS_12float_e5m2_tENS5_IJlSB_lEEESI_SJ_NS4_8TiledMMAINS4_8MMA_AtomIJNS4_4SM904GMMA31MMA_64x256x32_F32E5M2E5M2_SS_TNILNSN_7ScaleInE1ELSP_1EEEEEENS4_6LayoutISC_NS5_IJNSA_ILi0EEEST_ST_EEEEENS5_IJNS4_10UnderscoreESW_SW_EEEEENS4_13SM90_TMA_LOADENS4_14ComposedLayoutINS4_7SwizzleILi2ELi4ELi3EEENS4_18smem_ptr_flag_bitsILi8EEENSS_INS5_IJNSA_ILi8EEESF_EEENS5_IJSF_SB_EEEEEEEvNS4_8identityESZ_S19_vS1A_EENS_8epilogue10collective6detail29Sm90TmaWarpSpecializedAdapterINS1D_15DefaultEpilogueISI_SJ_SJ_NS1C_6thread17LinearCombinationISI_Li1EffLNS1H_9ScaleType4KindE0ELNS_15FloatRoundStyleE2ESI_EENS1_15EpilogueDefaultEEEEEvvEEEEvNT_6ParamsE --------------------------
	.section	.nv.info._ZN7cutlass13device_kernelINS_4gemm6kernel13GemmUniversalIN4cute5tupleIJiiiiEEENS1_10collective13CollectiveMmaINS1_37MainloopSm90TmaGmmaWarpSpecializedFP8ILi3ENS5_IJNS4_1CILi1EEESB_SB_EEENS1_32KernelTmaWarpSpecializedPingpongEEENS5_IJNSA_ILi64EEENSA_ILi256EEESF_EEENS_12float_e5m2_tENS5_IJlSB_lEEESI_SJ_NS4_8TiledMMAINS4_8MMA_AtomIJNS4_4SM904GMMA31MMA_64x256x32_F32E5M2E5M2_SS_TNILNSN_7ScaleInE1ELSP_1EEEEEENS4_6LayoutISC_NS5_IJNSA_ILi0EEEST_ST_EEEEENS5_IJNS4_10UnderscoreESW_SW_EEEEENS4_13SM90_TMA_LOADENS4_14ComposedLayoutINS4_7SwizzleILi2ELi4ELi3EEENS4_18smem_ptr_flag_bitsILi8EEENSS_INS5_IJNSA_ILi8EEESF_EEENS5_IJSF_SB_EEEEEEEvNS4_8identityESZ_S19_vS1A_EENS_8epilogue10collective6detail29Sm90TmaWarpSpecializedAdapterINS1D_15DefaultEpilogueISI_SJ_SJ_NS1C_6thread17LinearCombinationISI_Li1EffLNS1H_9ScaleType4KindE0ELNS_15FloatRoundStyleE2ESI_EENS1_15EpilogueDefaultEEEEEvvEEEEvNT_6ParamsE,"",@"SHT_CUDA_INFO"
	.sectionflags	@""
	.align	4


	//----- nvinfo : EIATTR_CUDA_API_VERSION
	.align		4
        /*0000*/ 	.byte	0x04, 0x37
        /*0002*/ 	.short	(.L_18 - .L_17)
.L_17:
        /*0004*/ 	.word	0x00000082


	//----- nvinfo : EIATTR_KPARAM_INFO
	.align		4
.L_18:
        /*0008*/ 	.byte	0x04, 0x17
        /*000a*/ 	.short	(.L_20 - .L_19)
.L_19:
        /*000c*/ 	.word	0x00000000
        /*0010*/ 	.short	0x0000
        /*0012*/ 	.short	0x0070
        /*0014*/ 	.byte	0x00, 0xf0, 0x01, 0x10


	//----- nvinfo : EIATTR_SPARSE_MMA_MASK
	.align		4
.L_20:
        /*0018*/ 	.byte	0x03, 0x50
        /*001a*/ 	.short	0x0000


	//----- nvinfo : EIATTR_MAXREG_COUNT
	.align		4
        /*001c*/ 	.byte	0x03, 0x1b
        /*001e*/ 	.short	0x00a8


	//----- nvinfo : EIATTR_NUM_BARRIERS
	.align		4
        /*0020*/ 	.byte	0x02, 0x4c
        /*0022*/ 	.byte	0x01
	.zero		1


	//----- nvinfo : EIATTR_ANNOTATIONS
	.align		4
        /*0024*/ 	.byte	0x04, 0x55
        /*0026*/ 	.short	(.L_22 - .L_21)


	//   ....[0]....
.L_21:
        /*0028*/ 	.word	0x00000001
        /*002c*/ 	.byte	0x30, 0x0b, 0x00, 0x00, 0x01, 0x00, 0x00, 0x00, 0x60, 0x0b, 0x00, 0x00, 0x01, 0x00, 0x00, 0x00
        /* <DEDUP_REMOVED lines=205> */
        /*0d0c*/ 	.byte	0x70, 0xfe, 0x00, 0x00


	//----- nvinfo : EIATTR_MERCURY_ISA_VERSION
	.align		4
.L_22:
        /*0d10*/ 	.byte	0x03, 0x5f
        /*0d12*/ 	.short	0x0101


	//----- nvinfo : EIATTR_INT_WARP_WIDE_INSTR_OFFSETS
	.align		4
        /*0d14*/ 	.byte	0x04, 0x31
        /*0d16*/ 	.short	(.L_24 - .L_23)


	//   ....[0]....
.L_23:
        /*0d18*/ 	.word	0x00000490


	//   ....[1]....
        /*0d1c*/ 	.word	0x000004a0


	//   ....[2]....
        /*0d20*/ 	.word	0x00000510


	//   ....[3]....
        /*0d24*/ 	.word	0x00000520


	//   ....[4]....
        /*0d28*/ 	.word	0x00000530


	//   ....[5]....
        /*0d2c*/ 	.word	0x00000550


	//   ....[6]....
        /*0d30*/ 	.word	0x000005b0


	//   ....[7]....
        /*0d34*/ 	.word	0x000005d0


	//----- nvinfo : EIATTR_COOP_GROUP_MASK_REGIDS
	.align		4
.L_24:
        /*0d38*/ 	.byte	0x04, 0x29
        /*0d3a*/ 	.short	(.L_26 - .L_25)


	//   ....[0]....
.L_25:
        /*0d3c*/ 	.word	0xffffffff


	//   ....[1]....
        /*0d40*/ 	.word	0xffffffff


	//   ....[2]....
        /*0d44*/ 	.word	0xffffffff


	//   ....[3]....
        /*0d48*/ 	.word	0xffffffff


	//   ....[4]....
        /*0d4c*/ 	.word	0xffffffff


	//   ....[5]....
        /*0d50*/ 	.word	0xffffffff


	//----- nvinfo : EIATTR_COOP_GROUP_INSTR_OFFSETS
	.align		4
.L_26:
        /*0d54*/ 	.byte	0x04, 0x28
        /*0d56*/ 	.short	(.L_28 - .L_27)


	//   ....[0]....
.L_27:
        /*0d58*/ 	.word	0x00000060


	//   ....[1]....
        /*0d5c*/ 	.word	0x00000090


	//   ....[2]....
        /*0d60*/ 	.word	0x00000190


	//   ....[3]....
        /*0d64*/ 	.word	0x00000380


	//   ....[4]....
        /*0d68*/ 	.word	0x000003c0


	//   ....[5]....
        /*0d6c*/ 	.word	0x00000400


	//----- nvinfo : EIATTR_REG_RECONFIG
	.align		4
.L_28:
        /*0d70*/ 	.byte	0x01, 0x54
	.zero		2


	//----- nvinfo : EIATTR_MBARRIER_INSTR_OFFSETS
	.align		4
        /*0d74*/ 	.byte	0x04, 0x39
        /*0d76*/ 	.short	(.L_30 - .L_29)


	//   ....[0]....
.L_29:
        /*0d78*/ 	.word	0x00000310
        /*0d7c*/ 	.word	0x000000ff
        /*0d80*/ 	.word	0x00000000
        /*0d84*/ 	.short	0x0100
        /*0d86*/ 	.byte	0x07
	.zero		1


	//   ....[1]....
        /*0d88*/ 	.word	0x00000320
        /*0d8c*/ 	.word	0x000000ff
        /*0d90*/ 	.word	0x00000018
        /*0d94*/ 	.short	0x0100
        /*0d96*/ 	.byte	0x07
	.zero		1


	//   ....[2]....
        /*0d98*/ 	.word	0x00000330
        /*0d9c*/ 	.word	0x000000ff
        /*0da0*/ 	.word	0x00000008
        /*0da4*/ 	.short	0x0100
        /*0da6*/ 	.byte	0x07
	.zero		1


	//   ....[3]....
        /*0da8*/ 	.word	0x00000340
        /*0dac*/ 	.word	0x000000ff
        /*0db0*/ 	.word	0x00000020
        /*0db4*/ 	.short	0x0100
        /*0db6*/ 	.byte	0x07
	.zero		1


	//   ....[4]....
        /*0db8*/ 	.word	0x00000350
        /*0dbc*/ 	.word	0x000000ff
        /*0dc0*/ 	.word	0x00000010
        /*0dc4*/ 	.short	0x0100
        /*0dc6*/ 	.byte	0x07
	.zero		1


	//   ....[5]....
        /*0dc8*/ 	.word	0x00000360
        /*0dcc*/ 	.word	0x000000ff
        /*0dd0*/ 	.word	0x00000028
        /*0dd4*/ 	.short	0x0100
        /*0dd6*/ 	.byte	0x07
	.zero		1


	//   ....[6]....
        /*0dd8*/ 	.word	0x000005f0
        /*0ddc*/ 	.word	0x000000ff
        /*0de0*/ 	.word	0x00000060
        /*0de4*/ 	.short	0x0100
        /*0de6*/ 	.byte	0x07
	.zero		1


	//   ....[7]....
        /*0de8*/ 	.word	0x00000600
        /*0dec*/ 	.word	0x000000ff
        /*0df0*/ 	.word	0x00000068
        /*0df4*/ 	.short	0x0100
        /*0df6*/ 	.byte	0x07
	.zero		1


	//   ....[8]....
        /*0df8*/ 	.word	0x00000640
        /*0dfc*/ 	.word	0x000000ff
        /*0e00*/ 	.word	0x00000040
        /*0e04*/ 	.short	0x0100
        /*0e06*/ 	.byte	0x0a
	.zero		1


	//   ....[9]....
        /*0e08*/ 	.word	0x00000660
        /*0e0c*/ 	.word	0x000000ff
        /*0e10*/ 	.word	0x00000048
        /*0e14*/ 	.short	0x0100
        /*0e16*/ 	.byte	0x0a
	.zero		1


	//   ....[10]....
        /*0e18*/ 	.word	0x00000670
        /*0e1c*/ 	.word	0x000000ff
        /*0e20*/ 	.word	0x00000050
        /*0e24*/ 	.short	0x0100
        /*0e26*/ 	.byte	0x0a
	.zero		1


	//   ....[11]....
        /*0e28*/ 	.word	0x00000680
        /*0e2c*/ 	.word	0x000000ff
        /*0e30*/ 	.word	0x00000058
        /*0e34*/ 	.short	0x0100
        /*0e36*/ 	.byte	0x0a
	.zero		1


	//   ....[12]....
        /*0e38*/ 	.word	0x00001560
        /*0e3c*/ 	.word	0x000000ff
        /*0e40*/ 	.word	0xfffffff8
        /*0e44*/ 	.short	0x010a
        /*0e46*/ 	.byte	0x11
	.zero		1


	//   ....[13]....
        /*0e48*/ 	.word	0x00001f30
        /*0e4c*/ 	.word	0x000000ff
        /*0e50*/ 	.word	0x00000000
        /*0e54*/ 	.short	0x010a
        /*0e56*/ 	.byte	0x06
	.zero		1


	//   ....[14]....
        /*0e58*/ 	.word	0x00001f70
        /*0e5c*/ 	.word	0x000000ff
        /*0e60*/ 	.word	0x00000000
        /*0e64*/ 	.short	0x010a
        /*0e66*/ 	.byte	0x06
	.zero		1


	//   ....[15]....
        /*0e68*/ 	.word	0x00003150
        /*0e6c*/ 	.word	0x000000ff
        /*0e70*/ 	.word	0x00000000
        /*0e74*/ 	.short	0x010a
        /*0e76*/ 	.byte	0x09
	.zero		1


	//   ....[16]....
        /*0e78*/ 	.word	0x00003190
        /*0e7c*/ 	.word	0x000000ff
        /*0e80*/ 	.word	0x00000000
        /*0e84*/ 	.short	0x010a
        /*0e86*/ 	.byte	0x09
	.zero		1


	//   ....[17]....
        /*0e88*/ 	.word	0x000041c0
        /*0e8c*/ 	.word	0x000000ff
        /*0e90*/ 	.word	0x00000000
        /*0e94*/ 	.short	0x0101
        /*0e96*/ 	.byte	0x08
	.zero		1


	//   ....[18]....
        /*0e98*/ 	.word	0x00005260
        /*0e9c*/ 	.word	0x000000e4
        /*0ea0*/ 	.word	0x00000000
        /*0ea4*/ 	.short	0x0101
        /*0ea6*/ 	.byte	0x1c
	.zero		1


	//   ....[19]....
        /*0ea8*/ 	.word	0x00005380
        /*0eac*/ 	.word	0x000000ff
        /*0eb0*/ 	.word	0x00000000
        /*0eb4*/ 	.short	0x0101
        /*0eb6*/ 	.byte	0x08
	.zero		1


	//   ....[20]....
        /*0eb8*/ 	.word	0x00005430
        /*0ebc*/ 	.word	0x000000ff
        /*0ec0*/ 	.word	0x00000008
        /*0ec4*/ 	.short	0x010a
        /*0ec6*/ 	.byte	0x11
	.zero		1


	//   ....[21]....
        /*0ec8*/ 	.word	0x0000e650
        /*0ecc*/ 	.word	0x00000003
        /*0ed0*/ 	.word	0x00000000
        /*0ed4*/ 	.short	0x0101
        /*0ed6*/ 	.byte	0x1c
	.zero		1


	//   ....[22]....
        /*0ed8*/ 	.word	0x0000f050
        /*0edc*/ 	.word	0x0000000b
        /*0ee0*/ 	.word	0x00000018
        /*0ee4*/ 	.short	0x010a
        /*0ee6*/ 	.byte	0x3f
	.zero		1


	//   ....[23]....
        /*0ee8*/ 	.word	0x0000f400
        /*0eec*/ 	.word	0x00000004
        /*0ef0*/ 	.word	0x00000068
        /*0ef4*/ 	.short	0x0101
        /*0ef6*/ 	.byte	0x3f
	.zero		1


	//   ....[24]....
        /*0ef8*/ 	.word	0x0000fbf0
        /*0efc*/ 	.word	0x00000007
        /*0f00*/ 	.word	0x00000000
        /*0f04*/ 	.short	0x010a
        /*0f06*/ 	.byte	0x3f
	.zero		1


	//   ....[25]....
        /*0f08*/ 	.word	0x0000fc70
        /*0f0c*/ 	.word	0x00000009
        /*0f10*/ 	.word	0x00000000
        /*0f14*/ 	.short	0x010a
        /*0f16*/ 	.byte	0x3f
	.zero		1


	//   ....[26]....
        /*0f18*/ 	.word	0x0000fd00
        /*0f1c*/ 	.word	0x00000003
        /*0f20*/ 	.word	0x00000000
        /*0f24*/ 	.short	0x010a
        /*0f26*/ 	.byte	0x3f
	.zero		1


	//   ....[27]....
        /*0f28*/ 	.word	0x0000fd70
        /*0f2c*/ 	.word	0x00000003
        /*0f30*/ 	.word	0xfffffff8
        /*0f34*/ 	.short	0x010a
        /*0f36*/ 	.byte	0x3f
	.zero		1


	//   ....[28]....
        /*0f38*/ 	.word	0x0000fdd0
        /*0f3c*/ 	.word	0x00000003
        /*0f40*/ 	.word	0x00000000
        /*0f44*/ 	.short	0x010a
        /*0f46*/ 	.byte	0x3f
	.zero		1


	//   ....[29]....
        /*0f48*/ 	.word	0x0000fe40
        /*0f4c*/ 	.word	0x00000000
        /*0f50*/ 	.word	0x00000000
        /*0f54*/ 	.short	0x010a
        /*0f56*/ 	.byte	0x3f
	.zero		1


	//   ....[30]....
        /*0f58*/ 	.word	0x0000feb0
        /*0f5c*/ 	.word	0x00000019
        /*0f60*/ 	.word	0x00000008
        /*0f64*/ 	.short	0x010a
        /*0f66*/ 	.byte	0x3f
	.zero		1


	//   ....[31]....
        /*0f68*/ 	.word	0x0000ff80
        /*0f6c*/ 	.word	0x0000000b
        /*0f70*/ 	.word	0x00000018
        /*0f74*/ 	.short	0x010a
        /*0f76*/ 	.byte	0x3f
	.zero		1


	//   ....[32]....
        /*0f78*/ 	.word	0x00010060
        /*0f7c*/ 	.word	0x00000007
        /*0f80*/ 	.word	0x00000000
        /*0f84*/ 	.short	0x010a
        /*0f86*/ 	.byte	0x3f
	.zero		1


	//   ....[33]....
        /*0f88*/ 	.word	0x000100b0
        /*0f8c*/ 	.word	0x00000009
        /*0f90*/ 	.word	0x00000000
        /*0f94*/ 	.short	0x010a
        /*0f96*/ 	.byte	0x3f
	.zero		1


	//----- nvinfo : EIATTR_NUM_MBARRIERS
	.align		4
.L_30:
        /*0f98*/ 	.byte	0x03, 0x38
        /*0f9a*/ 	.short	0x000c


	//----- nvinfo : EIATTR_EXIT_INSTR_OFFSETS
	.align		4
        /*0f9c*/ 	.byte	0x04, 0x1c
        /*0f9e*/ 	.short	(.L_32 - .L_31)


	//   ....[0]....
.L_31:
        /*0fa0*/ 	.word	0x00001290


	//   ....[1]....
        /*0fa4*/ 	.word	0x000012f0


	//   ....[2]....
        /*0fa8*/ 	.word	0x0000ed60


	//   ....[3]....
        /*0fac*/ 	.word	0x0000ed90


	//   ....[4]....
        /*0fb0*/ 	.word	0x0000fd50


	//----- nvinfo : EIATTR_MAX_THREADS
	.align		4
.L_32:
        /*0fb4*/ 	.byte	0x04, 0x05
        /*0fb6*/ 	.short	(.L_34 - .L_33)
.L_33:
        /*0fb8*/ 	.word	0x00000180
        /*0fbc*/ 	.word	0x00000001
        /*0fc0*/ 	.word	0x00000001


	//----- nvinfo : EIATTR_CRS_STACK_SIZE
	.align		4
.L_34:
        /*0fc4*/ 	.byte	0x04, 0x1e
        /*0fc6*/ 	.short	(.L_36 - .L_35)
.L_35:
        /*0fc8*/ 	.word	0x00000000


	//----- nvinfo : EIATTR_CBANK_PARAM_SIZE
	.align		4
.L_36:
        /*0fcc*/ 	.byte	0x03, 0x19
        /*0fce*/ 	.short	0x0470


	//----- nvinfo : EIATTR_PARAM_CBANK
	.align		4
        /*0fd0*/ 	.byte	0x04, 0x0a
        /*0fd2*/ 	.short	(.L_38 - .L_37)
	.align		4
.L_37:
        /*0fd4*/ 	.word	index@(.nv.constant0._ZN7cutlass13device_kernelINS_4gemm6kernel13GemmUniversalIN4cute5tupleIJiiiiEEENS1_10collective13CollectiveMmaINS1_37MainloopSm90TmaGmmaWarpSpecializedFP8ILi3ENS5_IJNS4_1CILi1EEESB_SB_EEENS1_32KernelTmaWarpSpecializedPingpongEEENS5_IJNSA_ILi64EEENSA_ILi256EEESF_EEENS_12float_e5m2_tENS5_IJlSB_lEEESI_SJ_NS4_8TiledMMAINS4_8MMA_AtomIJNS4_4SM904GMMA31MMA_64x256x32_F32E5M2E5M2_SS_TNILNSN_7ScaleInE1ELSP_1EEEEEENS4_6LayoutISC_NS5_IJNSA_ILi0EEEST_ST_EEEEENS5_IJNS4_10UnderscoreESW_SW_EEEEENS4_13SM90_TMA_LOADENS4_14ComposedLayoutINS4_7SwizzleILi2ELi4ELi3EEENS4_18smem_ptr_flag_bitsILi8EEENSS_INS5_IJNSA_ILi8EEESF_EEENS5_IJSF_SB_EEEEEEEvNS4_8identityESZ_S19_vS1A_EENS_8epilogue10collective6detail29Sm90TmaWarpSpecializedAdapterINS1D_15DefaultEpilogueISI_SJ_SJ_NS1C_6thread17LinearCombinationISI_Li1EffLNS1H_9ScaleType4KindE0ELNS_15FloatRoundStyleE2ESI_EENS1_15EpilogueDefaultEEEEEvvEEEEvNT_6ParamsE)
        /*0fd8*/ 	.short	0x0210
        /*0fda*/ 	.short	0x0470


	//----- nvinfo : EIATTR_SW_WAR
	.align		4
.L_38:
        /*0fdc*/ 	.byte	0x04, 0x36
        /*0fde*/ 	.short	(.L_40 - .L_39)
.L_39:
        /*0fe0*/ 	.word	0x00000008
.L_40:


//--------------------- .nv.callgraph             --------------------------
	.section	.nv.callgraph,"",@"SHT_CUDA_CALLGRAPH"
	.align	4
	.sectionentsize	8
	.align		4
        /*0000*/ 	.word	0x00000000
	.align		4
        /*0004*/ 	.word	0xffffffff
	.align		4
        /*0008*/ 	.word	0x00000000
	.align		4
        /*000c*/ 	.word	0xfffffffe
	.align		4
        /*0010*/ 	.word	0x00000000
	.align		4
        /*0014*/ 	.word	0xfffffffd
	.align		4
        /*0018*/ 	.word	0x00000000
	.align		4
        /*001c*/ 	.word	0xfffffffc


//--------------------- .nv.constant4             --------------------------
	.section	.nv.constant4,"a",@progbits
	.align	8
	.align		8
.nv.constant4:
        /*0000*/ 	.dword	_ZN39_INTERNAL_18c921ca_4_k_cu_58cf9054_42924cuda3std3__45__cpo5beginE
	.align		8
        /*0008*/ 	.dword	_ZN39_INTERNAL_18c921ca_4_k_cu_58cf9054_42924cuda3std3__45__cpo3endE
	.align		8
        /*0010*/ 	.dword	_ZN39_INTERNAL_18c921ca_4_k_cu_58cf9054_42924cuda3std3__45__cpo6cbeginE
	.align		8
        /*0018*/ 	.dword	_ZN39_INTERNAL_18c921ca_4_k_cu_58cf9054_42924cuda3std3__45__cpo4cendE
	.align		8
        /*0020*/ 	.dword	_ZN39_INTERNAL_18c921ca_4_k_cu_58cf9054_42924cuda3std3__441_GLOBAL__N__18c921ca_4_k_cu_58cf9054_42926ignoreE
	.align		8
        /*0028*/ 	.dword	_ZN39_INTERNAL_18c921ca_4_k_cu_58cf9054_42924cuda3std3__419piecewise_constructE
	.align		8
        /*0030*/ 	.dword	_ZN39_INTERNAL_18c921ca_4_k_cu_58cf9054_42924cuda3std3__48in_placeE
	.align		8
        /*0038*/ 	.dword	_ZN39_INTERNAL_18c921ca_4_k_cu_58cf9054_42924cuda3std6ranges3__45__cpo4swapE
	.align		8
        /*0040*/ 	.dword	_ZN39_INTERNAL_18c921ca_4_k_cu_58cf9054_42924cuda3std6ranges3__45__cpo9iter_moveE
	.align		8
        /*0048*/ 	.dword	_ZN39_INTERNAL_18c921ca_4_k_cu_58cf9054_42924cute7productE
	.align		8
        /*0050*/ 	.dword	_ZN39_INTERNAL_18c921ca_4_k_cu_58cf9054_42924cute1_E


//--------------------- .text._ZN7cutlass13device_kernelINS_4gemm6kernel13GemmUniversalIN4cute5tupleIJiiiiEEENS1_10collective13CollectiveMmaINS1_37MainloopSm90TmaGmmaWarpSpecializedFP8ILi3ENS5_IJNS4_1CILi1EEESB_SB_EEENS1_32KernelTmaWarpSpecializedPingpongEEENS5_IJNSA_ILi64EEENSA_ILi256EEESF_EEENS_12float_e5m2_tENS5_IJlSB_lEEESI_SJ_NS4_8TiledMMAINS4_8MMA_AtomIJNS4_4SM904GMMA31MMA_64x256x32_F32E5M2E5M2_SS_TNILNSN_7ScaleInE1ELSP_1EEEEEENS4_6LayoutISC_NS5_IJNSA_ILi0EEEST_ST_EEEEENS5_IJNS4_10UnderscoreESW_SW_EEEEENS4_13SM90_TMA_LOADENS4_14ComposedLayoutINS4_7SwizzleILi2ELi4ELi3EEENS4_18smem_ptr_flag_bitsILi8EEENSS_INS5_IJNSA_ILi8EEESF_EEENS5_IJSF_SB_EEEEEEEvNS4_8identityESZ_S19_vS1A_EENS_8epilogue10collective6detail29Sm90TmaWarpSpecializedAdapterINS1D_15DefaultEpilogueISI_SJ_SJ_NS1C_6thread17LinearCombinationISI_Li1EffLNS1H_9ScaleType4KindE0ELNS_15FloatRoundStyleE2ESI_EENS1_15EpilogueDefaultEEEEEvvEEEEvNT_6ParamsE --------------------------
	.section	.text._ZN7cutlass13device_kernelINS_4gemm6kernel13GemmUniversalIN4cute5tupleIJiiiiEEENS1_10collective13CollectiveMmaINS1_37MainloopSm90TmaGmmaWarpSpecializedFP8ILi3ENS5_IJNS4_1CILi1EEESB_SB_EEENS1_32KernelTmaWarpSpecializedPingpongEEENS5_IJNSA_ILi64EEENSA_ILi256EEESF_EEENS_12float_e5m2_tENS5_IJlSB_lEEESI_SJ_NS4_8TiledMMAINS4_8MMA_AtomIJNS4_4SM904GMMA31MMA_64x256x32_F32E5M2E5M2_SS_TNILNSN_7ScaleInE1ELSP_1EEEEEENS4_6LayoutISC_NS5_IJNSA_ILi0EEEST_ST_EEEEENS5_IJNS4_10UnderscoreESW_SW_EEEEENS4_13SM90_TMA_LOADENS4_14ComposedLayoutINS4_7SwizzleILi2ELi4ELi3EEENS4_18smem_ptr_flag_bitsILi8EEENSS_INS5_IJNSA_ILi8EEESF_EEENS5_IJSF_SB_EEEEEEEvNS4_8identityESZ_S19_vS1A_EENS_8epilogue10collective6detail29Sm90TmaWarpSpecializedAdapterINS1D_15DefaultEpilogueISI_SJ_SJ_NS1C_6thread17LinearCombinationISI_Li1EffLNS1H_9ScaleType4KindE0ELNS_15FloatRoundStyleE2ESI_EENS1_15EpilogueDefaultEEEEEvvEEEEvNT_6ParamsE,"ax",@progbits
	.align	128
.text._ZN7cutlass13device_kernelINS_4gemm6kernel13GemmUniversalIN4cute5tupleIJiiiiEEENS1_10collective13CollectiveMmaINS1_37MainloopSm90TmaGmmaWarpSpecializedFP8ILi3ENS5_IJNS4_1CILi1EEESB_SB_EEENS1_32KernelTmaWarpSpecializedPingpongEEENS5_IJNSA_ILi64EEENSA_ILi256EEESF_EEENS_12float_e5m2_tENS5_IJlSB_lEEESI_SJ_NS4_8TiledMMAINS4_8MMA_AtomIJNS4_4SM904GMMA31MMA_64x256x32_F32E5M2E5M2_SS_TNILNSN_7ScaleInE1ELSP_1EEEEEENS4_6LayoutISC_NS5_IJNSA_ILi0EEEST_ST_EEEEENS5_IJNS4_10UnderscoreESW_SW_EEEEENS4_13SM90_TMA_LOADENS4_14ComposedLayoutINS4_7SwizzleILi2ELi4ELi3EEENS4_18smem_ptr_flag_bitsILi8EEENSS_INS5_IJNSA_ILi8EEESF_EEENS5_IJSF_SB_EEEEEEEvNS4_8identityESZ_S19_vS1A_EENS_8epilogue10collective6detail29Sm90TmaWarpSpecializedAdapterINS1D_15DefaultEpilogueISI_SJ_SJ_NS1C_6thread17LinearCombinationISI_Li1EffLNS1H_9ScaleType4KindE0ELNS_15FloatRoundStyleE2ESI_EENS1_15EpilogueDefaultEEEEEvvEEEEvNT_6ParamsE:
        .type           _ZN7cutlass13device_kernelINS_4gemm6kernel13GemmUniversalIN4cute5tupleIJiiiiEEENS1_10collective13CollectiveMmaINS1_37MainloopSm90TmaGmmaWarpSpecializedFP8ILi3ENS5_IJNS4_1CILi1EEESB_SB_EEENS1_32KernelTmaWarpSpecializedPingpongEEENS5_IJNSA_ILi64EEENSA_ILi256EEESF_EEENS_12float_e5m2_tENS5_IJlSB_lEEESI_SJ_NS4_8TiledMMAINS4_8MMA_AtomIJNS4_4SM904GMMA31MMA_64x256x32_F32E5M2E5M2_SS_TNILNSN_7ScaleInE1ELSP_1EEEEEENS4_6LayoutISC_NS5_IJNSA_ILi0EEEST_ST_EEEEENS5_IJNS4_10UnderscoreESW_SW_EEEEENS4_13SM90_TMA_LOADENS4_14ComposedLayoutINS4_7SwizzleILi2ELi4ELi3EEENS4_18smem_ptr_flag_bitsILi8EEENSS_INS5_IJNSA_ILi8EEESF_EEENS5_IJSF_SB_EEEEEEEvNS4_8identityESZ_S19_vS1A_EENS_8epilogue10collective6detail29Sm90TmaWarpSpecializedAdapterINS1D_15DefaultEpilogueISI_SJ_SJ_NS1C_6thread17LinearCombinationISI_Li1EffLNS1H_9ScaleType4KindE0ELNS_15FloatRoundStyleE2ESI_EENS1_15EpilogueDefaultEEEEEvvEEEEvNT_6ParamsE,@function
        .size           _ZN7cutlass13device_kernelINS_4gemm6kernel13GemmUniversalIN4cute5tupleIJiiiiEEENS1_10collective13CollectiveMmaINS1_37MainloopSm90TmaGmmaWarpSpecializedFP8ILi3ENS5_IJNS4_1CILi1EEESB_SB_EEENS1_32KernelTmaWarpSpecializedPingpongEEENS5_IJNSA_ILi64EEENSA_ILi256EEESF_EEENS_12float_e5m2_tENS5_IJlSB_lEEESI_SJ_NS4_8TiledMMAINS4_8MMA_AtomIJNS4_4SM904GMMA31MMA_64x256x32_F32E5M2E5M2_SS_TNILNSN_7ScaleInE1ELSP_1EEEEEENS4_6LayoutISC_NS5_IJNSA_ILi0EEEST_ST_EEEEENS5_IJNS4_10UnderscoreESW_SW_EEEEENS4_13SM90_TMA_LOADENS4_14ComposedLayoutINS4_7SwizzleILi2ELi4ELi3EEENS4_18smem_ptr_flag_bitsILi8EEENSS_INS5_IJNSA_ILi8EEESF_EEENS5_IJSF_SB_EEEEEEEvNS4_8identityESZ_S19_vS1A_EENS_8epilogue10collective6detail29Sm90TmaWarpSpecializedAdapterINS1D_15DefaultEpilogueISI_SJ_SJ_NS1C_6thread17LinearCombinationISI_Li1EffLNS1H_9ScaleType4KindE0ELNS_15FloatRoundStyleE2ESI_EENS1_15EpilogueDefaultEEEEEvvEEEEvNT_6ParamsE,(.L_x_330 - _ZN7cutlass13device_kernelINS_4gemm6kernel13GemmUniversalIN4cute5tupleIJiiiiEEENS1_10collective13CollectiveMmaINS1_37MainloopSm90TmaGmmaWarpSpecializedFP8ILi3ENS5_IJNS4_1CILi1EEESB_SB_EEENS1_32KernelTmaWarpSpecializedPingpongEEENS5_IJNSA_ILi64EEENSA_ILi256EEESF_EEENS_12float_e5m2_tENS5_IJlSB_lEEESI_SJ_NS4_8TiledMMAINS4_8MMA_AtomIJNS4_4SM904GMMA31MMA_64x256x32_F32E5M2E5M2_SS_TNILNSN_7ScaleInE1ELSP_1EEEEEENS4_6LayoutISC_NS5_IJNSA_ILi0EEEST_ST_EEEEENS5_IJNS4_10UnderscoreESW_SW_EEEEENS4_13SM90_TMA_LOADENS4_14ComposedLayoutINS4_7SwizzleILi2ELi4ELi3EEENS4_18smem_ptr_flag_bitsILi8EEENSS_INS5_IJNSA_ILi8EEESF_EEENS5_IJSF_SB_EEEEEEEvNS4_8identityESZ_S19_vS1A_EENS_8epilogue10collective6detail29Sm90TmaWarpSpecializedAdapterINS1D_15DefaultEpilogueISI_SJ_SJ_NS1C_6thread17LinearCombinationISI_Li1EffLNS1H_9ScaleType4KindE0ELNS_15FloatRoundStyleE2ESI_EENS1_15EpilogueDefaultEEEEEvvEEEEvNT_6ParamsE)
        .other          _ZN7cutlass13device_kernelINS_4gemm6kernel13GemmUniversalIN4cute5tupleIJiiiiEEENS1_10collective13CollectiveMmaINS1_37MainloopSm90TmaGmmaWarpSpecializedFP8ILi3ENS5_IJNS4_1CILi1EEESB_SB_EEENS1_32KernelTmaWarpSpecializedPingpongEEENS5_IJNSA_ILi64EEENSA_ILi256EEESF_EEENS_12float_e5m2_tENS5_IJlSB_lEEESI_SJ_NS4_8TiledMMAINS4_8MMA_AtomIJNS4_4SM904GMMA31MMA_64x256x32_F32E5M2E5M2_SS_TNILNSN_7ScaleInE1ELSP_1EEEEEENS4_6LayoutISC_NS5_IJNSA_ILi0EEEST_ST_EEEEENS5_IJNS4_10UnderscoreESW_SW_EEEEENS4_13SM90_TMA_LOADENS4_14ComposedLayoutINS4_7SwizzleILi2ELi4ELi3EEENS4_18smem_ptr_flag_bitsILi8EEENSS_INS5_IJNSA_ILi8EEESF_EEENS5_IJSF_SB_EEEEEEEvNS4_8identityESZ_S19_vS1A_EENS_8epilogue10collective6detail29Sm90TmaWarpSpecializedAdapterINS1D_15DefaultEpilogueISI_SJ_SJ_NS1C_6thread17LinearCombinationISI_Li1EffLNS1H_9ScaleType4KindE0ELNS_15FloatRoundStyleE2ESI_EENS1_15EpilogueDefaultEEEEEvvEEEEvNT_6ParamsE,@"STO_CUDA_ENTRY STV_DEFAULT"
_ZN7cutlass13device_kernelINS_4gemm6kernel13GemmUniversalIN4cute5tupleIJiiiiEEENS1_10collective13CollectiveMmaINS1_37MainloopSm90TmaGmmaWarpSpecializedFP8ILi3ENS5_IJNS4_1CILi1EEESB_SB_EEENS1_32KernelTmaWarpSpecializedPingpongEEENS5_IJNSA_ILi64EEENSA_ILi256EEESF_EEENS_12float_e5m2_tENS5_IJlSB_lEEESI_SJ_NS4_8TiledMMAINS4_8MMA_AtomIJNS4_4SM904GMMA31MMA_64x256x32_F32E5M2E5M2_SS_TNILNSN_7ScaleInE1ELSP_1EEEEEENS4_6LayoutISC_NS5_IJNSA_ILi0EEEST_ST_EEEEENS5_IJNS4_10UnderscoreESW_SW_EEEEENS4_13SM90_TMA_LOADENS4_14ComposedLayoutINS4_7SwizzleILi2ELi4ELi3EEENS4_18smem_ptr_flag_bitsILi8EEENSS_INS5_IJNSA_ILi8EEESF_EEENS5_IJSF_SB_EEEEEEEvNS4_8identityESZ_S19_vS1A_EENS_8epilogue10collective6detail29Sm90TmaWarpSpecializedAdapterINS1D_15DefaultEpilogueISI_SJ_SJ_NS1C_6thread17LinearCombinationISI_Li1EffLNS1H_9ScaleType4KindE0ELNS_15FloatRoundStyleE2ESI_EENS1_15EpilogueDefaultEEEEEvvEEEEvNT_6ParamsE:
[----:B------:R-:W0:Y:S02]  /*0000*/  LDC R1, c[0x0][0x28] ;  /* 0x00000a00ff017b82 */ /* 0x000e240000000800 */
[----:B0-----:R-:W-:Y:S01]  /*0010*/  VIADD R1, R1, 0xfffffef0 ;  /* 0xfffffef001017836 */ /* 0x001fe20000000000 */
[----:B------:R-:W0:Y:S01]  /*0020*/  S2R R2, SR_TID.X ;  /* 0x0000000000027919 */ /* 0x000e220000002100 */
[----:B------:R-:W-:Y:S01]  /*0030*/  ELECT P0, URZ, PT ;  /* 0x00000000003f782f */ /* 0x000fe20003800000 */
[----:B------:R-:W-:Y:S01]  /*0040*/  BSSY B0, `(.L_x_0) ;  /* 0x0000014000007945 */ /* 0x000fe20003800000 */
[----:B0-----:R-:W-:-:S05]  /*0050*/  SHF.R.U32.HI R0, RZ, 0x5, R2 ;  /* 0x00000005ff007819 */ /* 0x001fca0000011602 */
[----:B------:R-:W0:Y:S02]  /*0060*/  SHFL.IDX PT, R3, R0, RZ, 0x1f ;  /* 0x00001fff00037589 */ /* 0x000e2400000e0000 */
[----:B0-----:R-:W-:Y:S02]  /*0070*/  R2UR UR6, R3 ;  /* 0x00000000030672ca */ /* 0x001fe400000e0000 */
[----:B------:R-:W-:-:S05]  /*0080*/  SHF.R.U32.HI R3, RZ, 0x7, R2 ;  /* 0x00000007ff037819 */ /* 0x000fca0000011602 */
[----:B------:R0:W1:Y:S06]  /*0090*/  SHFL.IDX PT, R4, R3, RZ, 0x1f ;  /* 0x00001fff03047589 */ /* 0x00006c00000e0000 */
[----:B------:R-:W-:Y:S02]  /*00a0*/  USHF.R.S32.HI UR4, URZ, 0x1f, UR6 ;  /* 0x0000001f3f047899 */ /* 0x000fe40008011406 */
[----:B------:R-:W-:Y:S02]  /*00b0*/  ISETP.NE.OR P0, PT, RZ, UR6, !P0 ;  /* 0x00000006ff007c0c */ /* 0x000fe4000c705670 */
[----:B------:R-:W-:-:S04]  /*00c0*/  ULEA.HI UR4, UR4, UR6, URZ, 0x2 ;  /* 0x0000000604047291 */ /* 0x000fc8000f8f103f */
[----:B------:R-:W-:-:S04]  /*00d0*/  ULOP3.LUT UR4, UR4, 0xfffffffc, URZ, 0xc0, !UPT ;  /* 0xfffffffc04047892 */ /* 0x000fc8000f8ec03f */
[----:B------:R-:W-:-:S03]  /*00e0*/  UIADD3 UR6, UR6, -UR4, URZ ;  /* 0x8000000406067290 */ /* 0x000fc6000fffe03f */
[----:B0-----:R-:W-:Y:S09]  /*00f0*/  @P0 BRA `(.L_x_1) ;  /* 0x0000000000200947 */ /* 0x001ff20003800000 */
[----:B------:R-:W-:Y:S02]  /*0100*/  ULDC.64 UR4, c[0x0][0x198] ;  /* 0x0000660000047ab9 */ /* 0x000fe40000000a00 */
[----:B------:R-:W-:Y:S02]  /*0110*/  UIADD3 UR8, UP0, UR4, 0xf0, URZ ;  /* 0x000000f004087890 */ /* 0x000fe4000ff1e03f */
[----:B------:R-:W-:Y:S02]  /*0120*/  UIADD3 UR4, UP1, UR4, 0x1f0, URZ ;  /* 0x000001f004047890 */ /* 0x000fe4000ff3e03f */
[----:B------:R-:W-:Y:S02]  /*0130*/  UIADD3.X UR9, URZ, UR5, URZ, UP0, !UPT ;  /* 0x000000053f097290 */ /* 0x000fe400087fe43f */
[----:B------:R-:W-:-:S07]  /*0140*/  UIADD3.X UR5, URZ, UR5, URZ, UP1, !UPT ;  /* 0x000000053f057290 */ /* 0x000fce0008ffe43f */
[----:B------:R0:W-:Y:S02]  /*0150*/  UTMACCTL.PF [UR8] ;  /* 0x00000000080079b9 */ /* 0x0001e40008040000 */
[----:B------:R0:W-:Y:S02]  /*0160*/  UTMACCTL.PF [UR4] ;  /* 0x00000000040079b9 */ /* 0x0001e40008040000 */
[----:B0-----:R-:W-:Y:S01]  /*0170*/  NOP ;  /* 0x0000000000007918 */ /* 0x001fe20000000000 */
.L_x_1:
[----:B------:R-:W-:Y:S05]  /*0180*/  BSYNC B0 ;  /* 0x0000000000007941 */ /* 0x000fea0003800000 */
.L_x_0:
[----:B------:R-:W0:Y:S01]  /*0190*/  SHFL.IDX PT, R5, R0, RZ, 0x1f ;  /* 0x00001fff00057589 */ /* 0x000e2200000e0000 */
[----:B-1----:R-:W-:Y:S01]  /*01a0*/  R2UR UR14, R4 ;  /* 0x00000000040e72ca */ /* 0x002fe200000e0000 */
[----:B------:R-:W-:-:S04]  /*01b0*/  UISETP.NE.AND UP0, UPT, UR6, 0x3, UPT ;  /* 0x000000030600788c */ /* 0x000fc8000bf05270 */
[----:B------:R-:W-:-:S08]  /*01c0*/  UISETP.EQ.OR UP0, UPT, UR6, URZ, !UP0 ;  /* 0x0000003f0600728c */ /* 0x000fd0000c702670 */
[----:B------:R-:W-:Y:S02]  /*01d0*/  UIADD3 UR12, UR14, -0x1, URZ ;  /* 0xffffffff0e0c7890 */ /* 0x000fe4000fffe03f */
[----:B------:R-:W-:Y:S02]  /*01e0*/  UISETP.EQ.AND UP0, UPT, UR14, URZ, UP0 ;  /* 0x0000003f0e00728c */ /* 0x000fe40008702270 */
[----:B------:R-:W-:Y:S02]  /*01f0*/  UISETP.GE.U32.AND UP1, UPT, UR12, 0x2, UPT ;  /* 0x000000020c00788c */ /* 0x000fe4000bf26070 */
[----:B------:R-:W-:Y:S01]  /*0200*/  USEL UR13, URZ, 0x1, !UP0 ;  /* 0x000000013f0d7887 */ /* 0x000fe2000c000000 */
[----:B0-----:R-:W-:-:S03]  /*0210*/  ISETP.NE.AND P0, PT, R5, RZ, PT ;  /* 0x000000ff0500720c */ /* 0x001fc60003f05270 */
[----:B------:R-:W-:-:S10]  /*0220*/  USEL UR13, UR13, 0x2, UP1 ;  /* 0x000000020d0d7887 */ /* 0x000fd40008800000 */
[----:B------:R-:W-:Y:S05]  /*0230*/  @P0 BRA `(.L_x_2) ;  /* 0x0000000000500947 */ /* 0x000fea0003800000 */
[----:B------:R-:W0:Y:S01]  /*0240*/  S2UR UR7, SR_CgaCtaId ;  /* 0x00000000000779c3 */ /* 0x000e220000008800 */
[----:B------:R-:W-:Y:S01]  /*0250*/  UMOV UR4, 0x400 ;  /* 0x0000040000047882 */ /* 0x000fe20000000000 */
[----:B------:R-:W-:Y:S01]  /*0260*/  UMOV UR5, 0x1 ;  /* 0x0000000100057882 */ /* 0x000fe20000000000 */
[----:B------:R-:W-:Y:S01]  /*0270*/  UMOV UR8, 0x80 ;  /* 0x0000008000087882 */ /* 0x000fe20000000000 */
[----:B------:R-:W-:Y:S01]  /*0280*/  ELECT P0, URZ, PT ;  /* 0x00000000003f782f */ /* 0x000fe20003800000 */
[----:B------:R-:W-:-:S04]  /*0290*/  UIADD3 UR8, -UR8, 0x100000, URZ ;  /* 0x0010000008087890 */ /* 0x000fc8000fffe13f */
[----:B------:R-:W-:Y:S02]  /*02a0*/  USHF.L.U32 UR9, UR8, 0xb, URZ ;  /* 0x0000000b08097899 */ /* 0x000fe4000800063f */
[----:B------:R-:W-:Y:S02]  /*02b0*/  USHF.L.U32 UR8, UR8, 0x1, URZ ;  /* 0x0000000108087899 */ /* 0x000fe4000800063f */
[----:B0-----:R-:W-:Y:S02]  /*02c0*/  ULEA UR7, UR7, UR4, 0x18 ;  /* 0x0000000407077291 */ /* 0x001fe4000f8ec03f */
[----:B------:R-:W-:-:S04]  /*02d0*/  UIADD3 UR4, -UR5, 0x100000, URZ ;  /* 0x0010000005047890 */ /* 0x000fc8000fffe13f */
[----:B------:R-:W-:Y:S02]  /*02e0*/  USHF.L.U32 UR5, UR4, 0xb, URZ ;  /* 0x0000000b04057899 */ /* 0x000fe4000800063f */
[----:B------:R-:W-:Y:S01]  /*02f0*/  USHF.L.U32 UR4, UR4, 0x1, URZ ;  /* 0x0000000104047899 */ /* 0x000fe2000800063f */
[----:B------:R-:W0:Y:S11]  /*0300*/  FENCE.VIEW.ASYNC.S ;  /* 0x00000000000073c6 */ /* 0x000e360000000000 */
[----:B0-----:R0:W1:Y:S01]  /*0310*/  SYNCS.EXCH.64 URZ, [UR7], UR4 ;  /* 0x00000004073f75b2 */ /* 0x0010620008000100 */
[----:B------:R0:W2:Y:S01]  /*0320*/  SYNCS.EXCH.64 URZ, [UR7+0x18], UR8 ;  /* 0x00001808073f75b2 */ /* 0x0000a20008000100 */
[----:B------:R0:W3:Y:S01]  /*0330*/  SYNCS.EXCH.64 URZ, [UR7+0x8], UR4 ;  /* 0x00000804073f75b2 */ /* 0x0000e20008000100 */
[----:B------:R0:W4:Y:S01]  /*0340*/  SYNCS.EXCH.64 URZ, [UR7+0x20], UR8 ;  /* 0x00002008073f75b2 */ /* 0x0001220008000100 */
[----:B------:R0:W0:Y:S01]  /*0350*/  SYNCS.EXCH.64 URZ, [UR7+0x10], UR4 ;  /* 0x00001004073f75b2 */ /* 0x0000220008000100 */
[----:B------:R0:W0:Y:S01]  /*0360*/  SYNCS.EXCH.64 URZ, [UR7+0x28], UR8 ;  /* 0x00002808073f75b2 */ /* 0x0000220008000100 */
[----:B------:R-:W-:Y:S01]  /*0370*/  NOP ;  /* 0x0000000000007918 */ /* 0x000fe20000000000 */
.L_x_2:
[----:B------:R-:W5:Y:S01]  /*0380*/  SHFL.IDX PT, R5, R0, RZ, 0x1f ;  /* 0x00001fff00057589 */ /* 0x000f6200000e0000 */
[----:B------:R-:W-:Y:S01]  /*0390*/  ELECT P0, URZ, PT ;  /* 0x00000000003f782f */ /* 0x000fe20003800000 */
[----:B------:R-:W-:Y:S01]  /*03a0*/  NOP ;  /* 0x0000000000007918 */ /* 0x000fe20000000000 */
[----:B------:R-:W-:Y:S01]  /*03b0*/  ELECT P1, URZ, PT ;  /* 0x00000000003f782f */ /* 0x000fe20003820000 */
[----:B------:R-:W1:Y:S01]  /*03c0*/  SHFL.IDX PT, R4, R0, RZ, 0x1f ;  /* 0x00001fff00047589 */ /* 0x000e6200000e0000 */
[----:B0-----:R-:W-:Y:S01]  /*03d0*/  UMOV UR4, 0x20 ;  /* 0x0000002000047882 */ /* 0x001fe20000000000 */
[----:B------:R-:W-:Y:S01]  /*03e0*/  UMOV UR9, 0x80 ;  /* 0x0000008000097882 */ /* 0x000fe20000000000 */
[----:B------:R-:W-:Y:S01]  /*03f0*/  NOP ;  /* 0x0000000000007918 */ /* 0x000fe20000000000 */
[----:B------:R0:W2:Y:S01]  /*0400*/  SHFL.IDX PT, R0, R3, RZ, 0x1f ;  /* 0x00001fff03007589 */ /* 0x0000a200000e0000 */
[----:B------:R-:W-:Y:S01]  /*0410*/  ULDC.64 UR22, c[0x0][0x208] ;  /* 0x0000820000167ab9 */ /* 0x000fe20000000a00 */
[----:B0-----:R-:W-:-:S04]  /*0420*/  SHF.R.S32.HI R3, RZ, 0x1f, R2 ;  /* 0x0000001fff037819 */ /* 0x001fc80000011402 */
[----:B------:R-:W-:Y:S02]  /*0430*/  LEA.HI R3, R3, R2, RZ, 0x7 ;  /* 0x0000000203037211 */ /* 0x000fe400078f38ff */
[----:B-----5:R-:W-:Y:S02]  /*0440*/  ISETP.NE.OR P0, PT, R5, RZ, !P0 ;  /* 0x000000ff0500720c */ /* 0x020fe40004705670 */
[----:B------:R-:W-:Y:S02]  /*0450*/  LOP3.LUT R3, R3, 0xffffff80, RZ, 0xc0, !PT ;  /* 0xffffff8003037812 */ /* 0x000fe400078ec0ff */
[----:B-1----:R-:W-:-:S03]  /*0460*/  ISETP.NE.OR P1, PT, R4, RZ, !P1 ;  /* 0x000000ff0400720c */ /* 0x002fc60004f25670 */
[----:B------:R-:W-:Y:S01]  /*0470*/  IMAD.IADD R3, R2, 0x1, -R3 ;  /* 0x0000000102037824 */ /* 0x000fe200078e0a03 */
[----:B--2---:R-:W-:-:S05]  /*0480*/  R2UR UR17, R0 ;  /* 0x00000000001172ca */ /* 0x004fca00000e0000 */
[----:B------:R-:W-:-:S04]  /*0490*/  VOTEU.ALL UP0, P0 ;  /* 0x00000000003f7886 */ /* 0x000fc80000000000 */
[----:B------:R-:W-:Y:S01]  /*04a0*/  VOTEU.ALL UP1, P1 ;  /* 0x00000000003f7886 */ /* 0x000fe20000820000 */
[----:B------:R-:W0:Y:S01]  /*04b0*/  @!UP0 S2UR UR8, SR_CgaCtaId ;  /* 0x00000000000889c3 */ /* 0x000e220000008800 */
[----:B------:R-:W-:Y:S01]  /*04c0*/  @!UP0 UMOV UR7, 0x400 ;  /* 0x0000040000078882 */ /* 0x000fe20000000000 */
[----:B------:R-:W-:-:S04]  /*04d0*/  @!UP0 UIADD3 UR4, -UR4, 0x100000, URZ ;  /* 0x0010000004048890 */ /* 0x000fc8000fffe13f */
[----:B------:R-:W-:Y:S02]  /*04e0*/  @!UP0 USHF.L.U32 UR5, UR4, 0xb, URZ ;  /* 0x0000000b04058899 */ /* 0x000fe4000800063f */
[----:B------:R-:W-:Y:S01]  /*04f0*/  @!UP0 USHF.L.U32 UR4, UR4, 0x1, URZ ;  /* 0x0000000104048899 */ /* 0x000fe2000800063f */
[----:B------:R-:W-:Y:S01]  /*0500*/  @!UP1 UMOV UR10, 0x400 ;  /* 0x00000400000a9882 */ /* 0x000fe20000000000 */
[----:B------:R-:W-:Y:S01]  /*0510*/  VOTEU.ALL UP2, P1 ;  /* 0x00000000003f7886 */ /* 0x000fe20000840000 */
[----:B------:R-:W-:Y:S01]  /*0520*/  VOTEU.ALL UP3, P1 ;  /* 0x00000000003f7886 */ /* 0x000fe20000860000 */
[----:B------:R-:W-:Y:S01]  /*0530*/  VOTEU.ALL UP4, P1 ;  /* 0x00000000003f7886 */ /* 0x000fe20000880000 */
[----:B------:R-:W1:Y:S01]  /*0540*/  @!UP1 S2UR UR11, SR_CgaCtaId ;  /* 0x00000000000b99c3 */ /* 0x000e620000008800 */
[----:B------:R-:W-:Y:S01]  /*0550*/  VOTEU.ALL UP5, P1 ;  /* 0x00000000003f7886 */ /* 0x000fe200008a0000 */
[----:B------:R-:W-:Y:S01]  /*0560*/  ISETP.NE.AND P1, PT, RZ, UR14, PT ;  /* 0x0000000eff007c0c */ /* 0x000fe2000bf25270 */
[----:B0-----:R-:W-:-:S02]  /*0570*/  @!UP0 ULEA UR7, UR8, UR7, 0x18 ;  /* 0x0000000708078291 */ /* 0x001fc4000f8ec03f */
[----:B------:R-:W-:-:S04]  /*0580*/  @!UP1 UIADD3 UR8, -UR9, 0x100000, URZ ;  /* 0x0010000009089890 */ /* 0x000fc8000fffe13f */
[----:B------:R-:W-:Y:S02]  /*0590*/  @!UP1 USHF.L.U32 UR9, UR8, 0xb, URZ ;  /* 0x0000000b08099899 */ /* 0x000fe4000800063f */
[----:B------:R-:W-:Y:S01]  /*05a0*/  @!UP1 USHF.L.U32 UR8, UR8, 0x1, URZ ;  /* 0x0000000108089899 */ /* 0x000fe2000800063f */
[----:B------:R-:W-:Y:S01]  /*05b0*/  VOTEU.ALL UP0, P0 ;  /* 0x00000000003f7886 */ /* 0x000fe20000000000 */
[----:B-1----:R-:W-:Y:S01]  /*05c0*/  @!UP1 ULEA UR10, UR11, UR10, 0x18 ;  /* 0x0000000a0b0a9291 */ /* 0x002fe2000f8ec03f */
[----:B------:R-:W-:Y:S01]  /*05d0*/  VOTEU.ALL UP1, P0 ;  /* 0x00000000003f7886 */ /* 0x000fe20000020000 */
[----:B------:R-:W0:Y:S02]  /*05e0*/  FENCE.VIEW.ASYNC.S ;  /* 0x00000000000073c6 */ /* 0x000e240000000000 */
[----:B0-----:R-:W3:Y:S02]  /*05f0*/  @!UP0 SYNCS.EXCH.64 URZ, [UR7+0x60], UR4 ;  /* 0x00006004073f85b2 */ /* 0x001ee40008000100 */
[----:B------:R0:W3:Y:S01]  /*0600*/  @!UP1 SYNCS.EXCH.64 URZ, [UR7+0x68], UR4 ;  /* 0x00006804073f95b2 */ /* 0x0000e20008000100 */
[----:B------:R-:W-:Y:S01]  /*0610*/  NOP ;  /* 0x0000000000007918 */ /* 0x000fe20000000000 */
[----:B0-----:R-:W-:-:S02]  /*0620*/  ULDC.64 UR4, c[0x0][0x598] ;  /* 0x0001660000047ab9 */ /* 0x001fc40000000a00 */
[----:B------:R-:W-:Y:S02]  /*0630*/  ISETP.NE.U32.AND P0, PT, RZ, UR4, PT ;  /* 0x00000004ff007c0c */ /* 0x000fe4000bf05070 */
[----:B------:R0:W3:Y:S02]  /*0640*/  @!UP2 SYNCS.EXCH.64 URZ, [UR10+0x40], UR8 ;  /* 0x000040080a3fa5b2 */ /* 0x0000e40008000100 */
[----:B------:R-:W-:Y:S01]  /*0650*/  ISETP.NE.AND.EX P0, PT, RZ, UR5, PT, P0 ;  /* 0x00000005ff007c0c */ /* 0x000fe2000bf05300 */
[----:B------:R0:W3:Y:S01]  /*0660*/  @!UP3 SYNCS.EXCH.64 URZ, [UR10+0x48], UR8 ;  /* 0x000048080a3fb5b2 */ /* 0x0000e20008000100 */
[----:B------:R0:W3:Y:S01]  /*0670*/  @!UP4 SYNCS.EXCH.64 URZ, [UR10+0x50], UR8 ;  /* 0x000050080a3fc5b2 */ /* 0x0000e20008000100 */
[----:B------:R0:W3:Y:S01]  /*0680*/  @!UP5 SYNCS.EXCH.64 URZ, [UR10+0x58], UR8 ;  /* 0x000058080a3fd5b2 */ /* 0x0000e20008000100 */
[----:B------:R-:W-:Y:S01]  /*0690*/  NOP ;  /* 0x0000000000007918 */ /* 0x000fe20000000000 */
[----:B---34-:R-:W-:Y:S08]  /*06a0*/  BAR.SYNC.DEFER_BLOCKING 0x0 ;  /* 0x0000000000007b1d */ /* 0x018ff00000010000 */
[----:B0-----:R-:W-:Y:S05]  /*06b0*/  @!P0 BRA `(.L_x_3) ;  /* 0x0000000000208947 */ /* 0x001fea0003800000 */
[----:B------:R-:W0:Y:S02]  /*06c0*/  LDC.64 R4, c[0x0][0x598] ;  /* 0x00016600ff047b82 */ /* 0x000e240000000a00 */
[----:B0-----:R-:W2:Y:S02]  /*06d0*/  LDG.E.64 R4, desc[UR22][R4.64] ;  /* 0x0000001604047981 */ /* 0x001ea4000c1e1b00 */
[----:B--2---:R-:W-:-:S04]  /*06e0*/  ISETP.NE.U32.AND P0, PT, R4, RZ, PT ;  /* 0x000000ff0400720c */ /* 0x004fc80003f05070 */
[----:B------:R-:W-:-:S13]  /*06f0*/  ISETP.NE.AND.EX P0, PT, R5, RZ, PT, P0 ;  /* 0x000000ff0500720c */ /* 0x000fda0003f05300 */
[----:B------:R-:W-:Y:S05]  /*0700*/  @!P0 BRA `(.L_x_3) ;  /* 0x00000000000c8947 */ /* 0x000fea0003800000 */
[----:B------:R-:W2:Y:S02]  /*0710*/  LD.E R4, desc[UR22][R4.64] ;  /* 0x0000001604047980 */ /* 0x000ea4000c101900 */
[----:B--2---:R-:W-:Y:S01]  /*0720*/  R2UR UR24, R4 ;  /* 0x00000000041872ca */ /* 0x004fe200000e0000 */
[----:B------:R-:W-:-:S14]  /*0730*/  BRA `(.L_x_4) ;  /* 0x0000000000247947 */ /* 0x000fdc0003800000 */
.L_x_3:
[----:B------:R-:W-:Y:S02]  /*0740*/  ULDC.64 UR4, c[0x0][0x588] ;  /* 0x0001620000047ab9 */ /* 0x000fe40000000a00 */
[----:B------:R-:W-:-:S04]  /*0750*/  ISETP.NE.U32.AND P0, PT, RZ, UR4, PT ;  /* 0x00000004ff007c0c */ /* 0x000fc8000bf05070 */
[----:B------:R-:W-:-:S13]  /*0760*/  ISETP.NE.AND.EX P0, PT, RZ, UR5, PT, P0 ;  /* 0x00000005ff007c0c */ /* 0x000fda000bf05300 */
[----:B------:R-:W-:Y:S05]  /*0770*/  @!P0 BRA `(.L_x_5) ;  /* 0x0000000000108947 */ /* 0x000fea0003800000 */
[----:B------:R-:W0:Y:S02]  /*0780*/  LDC.64 R4, c[0x0][0x588] ;  /* 0x00016200ff047b82 */ /* 0x000e240000000a00 */
[----:B0-----:R-:W2:Y:S02]  /*0790*/  LDG.E R4, desc[UR22][R4.64] ;  /* 0x0000001604047981 */ /* 0x001ea4000c1e1900 */
[----:B--2---:R-:W-:Y:S01]  /*07a0*/  R2UR UR24, R4 ;  /* 0x00000000041872ca */ /* 0x004fe200000e0000 */
[----:B------:R-:W-:-:S14]  /*07b0*/  BRA `(.L_x_4) ;  /* 0x0000000000047947 */ /* 0x000fdc0003800000 */
.L_x_5:
[----:B------:R-:W-:-:S05]  /*07c0*/  ULDC UR24, c[0x0][0x580] ;  /* 0x0001600000187ab9 */ /* 0x000fca0000000800 */
.L_x_4:
[----:B------:R-:W-:Y:S02]  /*07d0*/  ULDC.64 UR4, c[0x0][0x5a0] ;  /* 0x0001680000047ab9 */ /* 0x000fe40000000a00 */
[----:B------:R-:W-:-:S04]  /*07e0*/  ISETP.NE.U32.AND P0, PT, RZ, UR4, PT ;  /* 0x00000004ff007c0c */ /* 0x000fc8000bf05070 */
[----:B------:R-:W-:-:S13]  /*07f0*/  ISETP.NE.AND.EX P0, PT, RZ, UR5, PT, P0 ;  /* 0x00000005ff007c0c */ /* 0x000fda000bf05300 */
[----:B------:R-:W-:Y:S05]  /*0800*/  @!P0 BRA `(.L_x_6) ;  /* 0x0000000000208947 */ /* 0x000fea0003800000 */
        /* <DEDUP_REMOVED lines=8> */
.L_x_6:
        /* <DEDUP_REMOVED lines=8> */
.L_x_8:
[----:B------:R-:W-:-:S05]  /*0910*/  ULDC UR25, c[0x0][0x584] ;  /* 0x0001610000197ab9 */ /* 0x000fca0000000800 */
.L_x_7:
[----:B------:R-:W0:Y:S01]  /*0920*/  LDC R0, c[0x0][0x65c] ;  /* 0x00019700ff007b82 */ /* 0x000e220000000800 */
[----:B------:R-:W1:Y:S01]  /*0930*/  S2R R12, SR_CTAID.Y ;  /* 0x00000000000c7919 */ /* 0x000e620000002600 */
[----:B------:R-:W-:Y:S01]  /*0940*/  IMAD.MOV.U32 R5, RZ, RZ, RZ ;  /* 0x000000ffff057224 */ /* 0x000fe200078e00ff */
[----:B------:R-:W-:Y:S01]  /*0950*/  UISETP.NE.AND UP0, UPT, UR14, 0x2, UPT ;  /* 0x000000020e00788c */ /* 0x000fe2000bf05270 */
[----:B------:R-:W2:Y:S01]  /*0960*/  S2R R4, SR_CTAID.X ;  /* 0x0000000000047919 */ /* 0x000ea20000002500 */
[----:B------:R-:W-:Y:S01]  /*0970*/  ULDC UR7, c[0x0][0x28c] ;  /* 0x0000a30000077ab9 */ /* 0x000fe20000000800 */
[----:B------:R-:W-:Y:S01]  /*0980*/  UMOV UR5, URZ ;  /* 0x0000003f00057c82 */ /* 0x000fe20008000000 */
[----:B------:R-:W-:Y:S02]  /*0990*/  UIADD3 UR7, UR7, 0x3f, URZ ;  /* 0x0000003f07077890 */ /* 0x000fe4000fffe03f */
[----:B------:R-:W-:Y:S01]  /*09a0*/  PLOP3.LUT P0, PT, PT, PT, UP0, 0x80, 0x0 ;  /* 0x000000000000781c */ /* 0x000fe20003f0f008 */
[----:B------:R-:W-:Y:S01]  /*09b0*/  UMOV UR4, URZ ;  /* 0x0000003f00047c82 */ /* 0x000fe20008000000 */
[----:B------:R-:W-:Y:S01]  /*09c0*/  ULDC.64 UR18, c[0x0][0x650] ;  /* 0x0001940000127ab9 */ /* 0x000fe20000000a00 */
[----:B------:R-:W-:-:S04]  /*09d0*/  USHF.R.S32.HI UR10, URZ, 0x1f, UR7 ;  /* 0x0000001f3f0a7899 */ /* 0x000fc80008011407 */
[----:B------:R-:W-:-:S04]  /*09e0*/  ULEA.HI UR10, UR10, UR7, URZ, 0x6 ;  /* 0x000000070a0a7291 */ /* 0x000fc8000f8f303f */
[----:B------:R-:W-:Y:S01]  /*09f0*/  USHF.R.S32.HI UR14, URZ, 0x6, UR10 ;  /* 0x000000063f0e7899 */ /* 0x000fe2000801140a */
[----:B0-----:R-:W-:-:S13]  /*0a00*/  ISETP.NE.AND P2, PT, R0, 0x1, PT ;  /* 0x000000010000780c */ /* 0x001fda0003f45270 */
[----:B------:R-:W2:Y:S01]  /*0a10*/  @P2 LDC R9, c[0x0][0x10] ;  /* 0x00000400ff092b82 */ /* 0x000ea20000000800 */
[----:B-1----:R-:W-:Y:S02]  /*0a20*/  @P2 IMAD.MOV.U32 R6, RZ, RZ, R12 ;  /* 0x000000ffff062224 */ /* 0x002fe400078e000c */
[----:B------:R-:W-:-:S05]  /*0a30*/  @P2 IMAD.MOV.U32 R7, RZ, RZ, RZ ;  /* 0x000000ffff072224 */ /* 0x000fca00078e00ff */
[----:B------:R-:W0:Y:S01]  /*0a40*/  @!P2 LDC R11, c[0x0][0xc] ;  /* 0x00000300ff0bab82 */ /* 0x000e220000000800 */
[----:B------:R-:W-:Y:S01]  /*0a50*/  ULDC UR8, c[0x0][0xc] ;  /* 0x0000030000087ab9 */ /* 0x000fe20000000800 */
[----:B------:R-:W-:Y:S01]  /*0a60*/  ULDC UR9, c[0x0][0x10] ;  /* 0x0000040000097ab9 */ /* 0x000fe20000000800 */
[----:B------:R-:W-:Y:S01]  /*0a70*/  ULDC UR7, c[0x0][0x14] ;  /* 0x0000050000077ab9 */ /* 0x000fe20000000800 */
[----:B------:R-:W-:-:S04]  /*0a80*/  UIMAD.WIDE.U32 UR8, UR8, UR9, URZ ;  /* 0x00000009080872a5 */ /* 0x000fc8000f8e003f */
[----:B------:R-:W-:Y:S02]  /*0a90*/  UIMAD.WIDE.U32 UR20, UR8, UR7, URZ ;  /* 0x00000007081472a5 */ /* 0x000fe4000f8e003f */
[----:B------:R-:W-:-:S04]  /*0aa0*/  UIMAD UR15, UR9, UR7, URZ ;  /* 0x00000007090f72a4 */ /* 0x000fc8000f8e023f */
[----:B------:R-:W-:Y:S01]  /*0ab0*/  UIADD3 UR15, UR21, UR15, URZ ;  /* 0x0000000f150f7290 */ /* 0x000fe2000fffe03f */
[----:B--2---:R-:W-:-:S04]  /*0ac0*/  @P2 IMAD.WIDE.U32 R8, R4, R9, R6 ;  /* 0x0000000904082225 */ /* 0x004fc800078e0006 */
[----:B------:R-:W-:Y:S02]  /*0ad0*/  @P2 IMAD.MOV.U32 R13, RZ, RZ, R8 ;  /* 0x000000ffff0d2224 */ /* 0x000fe400078e0008 */
[----:B0-----:R-:W-:-:S04]  /*0ae0*/  @!P2 IMAD.WIDE.U32 R6, R11, R12, R4 ;  /* 0x0000000c0b06a225 */ /* 0x001fc800078e0004 */
[----:B------:R-:W-:Y:S02]  /*0af0*/  @P2 IMAD.MOV.U32 R11, RZ, RZ, RZ ;  /* 0x000000ffff0b2224 */ /* 0x000fe400078e00ff */
[----:B------:R-:W-:Y:S02]  /*0b00*/  @!P2 IMAD.MOV.U32 R13, RZ, RZ, R6 ;  /* 0x000000ffff0da224 */ /* 0x000fe400078e0006 */
[----:B------:R-:W-:Y:S02]  /*0b10*/  @P2 IMAD.IADD R10, R9, 0x1, R11 ;  /* 0x00000001090a2824 */ /* 0x000fe400078e020b */
[----:B------:R-:W-:Y:S01]  /*0b20*/  @!P2 IMAD.MOV.U32 R10, RZ, RZ, R7 ;  /* 0x000000ffff0aa224 */ /* 0x000fe200078e0007 */
[----:B------:R0:W-:Y:S01]  /*0b30*/  STL [R1+0x7c], R13 ;  /* 0x00007c0d01007387 */ /* 0x0001e20000100800 */
[----:B------:R-:W-:Y:S02]  /*0b40*/  IMAD.MOV.U32 R18, RZ, RZ, R13 ;  /* 0x000000ffff127224 */ /* 0x000fe400078e000d */
[----:B------:R-:W-:Y:S01]  /*0b50*/  IMAD.MOV.U32 R19, RZ, RZ, R10 ;  /* 0x000000ffff137224 */ /* 0x000fe200078e000a */
[----:B------:R0:W-:Y:S01]  /*0b60*/  STL [R1+0x78], R10 ;  /* 0x0000780a01007387 */ /* 0x0001e20000100800 */
[----:B------:R-:W-:Y:S05]  /*0b70*/  @P0 BRA `(.L_x_9) ;  /* 0x0000000000280947 */ /* 0x000fea0003800000 */
[----:B------:R-:W-:Y:S01]  /*0b80*/  IADD3 R18, P0, R18, UR20, RZ ;  /* 0x0000001412127c10 */ /* 0x000fe2000ff1e0ff */
[----:B------:R-:W-:Y:S02]  /*0b90*/  UISETP.GE.U32.AND UP0, UPT, UR14, 0x3, UPT ;  /* 0x000000030e00788c */ /* 0x000fe4000bf06070 */
[----:B------:R-:W-:Y:S01]  /*0ba0*/  UIMAD.WIDE.U32 UR4, UR14, -0x55555555, URZ ;  /* 0xaaaaaaab0e0478a5 */ /* 0x000fe2000f8e003f */
[----:B------:R-:W-:Y:S01]  /*0bb0*/  IADD3.X R19, R19, UR15, RZ, P0, !PT ;  /* 0x0000000f13137c10 */ /* 0x000fe200087fe4ff */
[----:B------:R1:W-:Y:S02]  /*0bc0*/  STL [R1+0x7c], R18 ;  /* 0x00007c1201007387 */ /* 0x0003e40000100800 */
[----:B------:R-:W-:Y:S02]  /*0bd0*/  USHF.R.U32.HI UR5, URZ, 0x1, UR5 ;  /* 0x000000013f057899 */ /* 0x000fe40008011605 */
[----:B------:R1:W-:Y:S01]  /*0be0*/  STL [R1+0x78], R19 ;  /* 0x0000781301007387 */ /* 0x0003e20000100800 */
[----:B------:R-:W-:-:S02]  /*0bf0*/  UMOV UR4, URZ ;  /* 0x0000003f00047c82 */ /* 0x000fc40008000000 */
[----:B------:R-:W-:Y:S02]  /*0c00*/  @UP0 ULOP3.LUT UR4, UR5, 0x1, URZ, 0xc0, !UPT ;  /* 0x0000000105040892 */ /* 0x000fe4000f8ec03f */
[----:B------:R-:W-:-:S12]  /*0c10*/  UIMAD UR5, UR5, -0x3, UR14 ;  /* 0xfffffffd050578a4 */ /* 0x000fd8000f8e020e */
.L_x_9:
[----:B------:R-:W-:Y:S01]  /*0c20*/  IMAD.MOV.U32 R8, RZ, RZ, -0x1 ;  /* 0xffffffffff087424 */ /* 0x000fe200078e00ff */
[----:B------:R-:W-:Y:S01]  /*0c30*/  ISETP.GE.U32.AND P0, PT, R18, UR18, PT ;  /* 0x0000001212007c0c */ /* 0x000fe2000bf06070 */
[----:B------:R-:W-:Y:S01]  /*0c40*/  IMAD.MOV.U32 R6, RZ, RZ, -0x1 ;  /* 0xffffffffff067424 */ /* 0x000fe200078e00ff */
[----:B------:R-:W-:Y:S01]  /*0c50*/  PRMT R0, RZ, 0x7610, R0 ;  /* 0x00007610ff007816 */ /* 0x000fe20000000000 */
[----:B------:R-:W-:Y:S01]  /*0c60*/  IMAD.MOV.U32 R7, RZ, RZ, -0x1 ;  /* 0xffffffffff077424 */ /* 0x000fe200078e00ff */
[----:B------:R2:W-:Y:S01]  /*0c70*/  STL [R1+0x80], R8 ;  /* 0x0000800801007387 */ /* 0x0005e20000100800 */
[----:B------:R-:W-:-:S03]  /*0c80*/  ISETP.GE.U32.AND.EX P0, PT, R19, UR19, PT, P0 ;  /* 0x0000001313007c0c */ /* 0x000fc6000bf06100 */
[----:B------:R2:W-:Y:S04]  /*0c90*/  STL [R1+0x74], R6 ;  /* 0x0000740601007387 */ /* 0x0005e80000100800 */
[----:B------:R2:W-:Y:S06]  /*0ca0*/  STL [R1+0x84], R7 ;  /* 0x0000840701007387 */ /* 0x0005ec0000100800 */
[----:B------:R-:W-:Y:S05]  /*0cb0*/  @P0 BRA `(.L_x_10) ;  /* 0x0000000400680947 */ /* 0x000fea0003800000 */
[----:B------:R-:W3:Y:S01]  /*0cc0*/  LDC.64 R14, c[0x0][0x628] ;  /* 0x00018a00ff0e7b82 */ /* 0x000ee20000000a00 */
[----:B--2---:R-:W-:Y:S02]  /*0cd0*/  IMAD.MOV.U32 R6, RZ, RZ, R18 ;  /* 0x000000ffff067224 */ /* 0x004fe400078e0012 */
[----:B------:R-:W-:-:S05]  /*0ce0*/  IMAD.MOV.U32 R7, RZ, RZ, R19 ;  /* 0x000000ffff077224 */ /* 0x000fca00078e0013 */
[----:B------:R-:W2:Y:S08]  /*0cf0*/  LDC R0, c[0x0][0x630] ;  /* 0x00018c00ff007b82 */ /* 0x000eb00000000800 */
[----:B------:R-:W4:Y:S01]  /*0d00*/  LDC.64 R16, c[0x0][0x620] ;  /* 0x00018800ff107b82 */ /* 0x000f220000000a00 */
[----:B---3--:R-:W-:-:S04]  /*0d10*/  ISETP.NE.U32.AND P0, PT, R14, RZ, PT ;  /* 0x000000ff0e00720c */ /* 0x008fc80003f05070 */
[----:B------:R-:W-:-:S13]  /*0d20*/  ISETP.NE.AND.EX P0, PT, R15, RZ, PT, P0 ;  /* 0x000000ff0f00720c */ /* 0x000fda0003f05300 */
[----:B--2-4-:R-:W-:Y:S05]  /*0d30*/  @!P0 BRA `(.L_x_11) ;  /* 0x0000000000288947 */ /* 0x014fea0003800000 */
[----:B------:R-:W2:Y:S02]  /*0d40*/  LDC R11, c[0x0][0x634] ;  /* 0x00018d00ff0b7b82 */ /* 0x000ea40000000800 */
[----:B--2---:R-:W-:-:S05]  /*0d50*/  IADD3 R11, P0, R18, R11, RZ ;  /* 0x0000000b120b7210 */ /* 0x004fca0007f1e0ff */
[----:B0-----:R-:W-:-:S04]  /*0d60*/  IMAD.X R13, RZ, RZ, R19, P0 ;  /* 0x000000ffff0d7224 */ /* 0x001fc800000e0613 */
[----:B------:R-:W-:-:S04]  /*0d70*/  IMAD.WIDE.U32 R6, R13, R14, RZ ;  /* 0x0000000e0d067225 */ /* 0x000fc800078e00ff */
[----:B------:R-:W-:-:S04]  /*0d80*/  IMAD.WIDE.U32 R8, P0, R11, R15, R6 ;  /* 0x0000000f0b087225 */ /* 0x000fc80007800006 */
[----:B------:R-:W-:-:S04]  /*0d90*/  IMAD.WIDE.U32 R6, R11, R14, RZ ;  /* 0x0000000e0b067225 */ /* 0x000fc800078e00ff */
[----:B------:R-:W-:Y:S01]  /*0da0*/  IMAD.X R11, RZ, RZ, RZ, P0 ;  /* 0x000000ffff0b7224 */ /* 0x000fe200000e06ff */
[----:B------:R-:W-:Y:S01]  /*0db0*/  IADD3 RZ, P0, R7, R8, RZ ;  /* 0x0000000807ff7210 */ /* 0x000fe20007f1e0ff */
[----:B------:R-:W-:-:S04]  /*0dc0*/  IMAD.MOV.U32 R10, RZ, RZ, R9 ;  /* 0x000000ffff0a7224 */ /* 0x000fc800078e0009 */
[----:B------:R-:W-:-:S08]  /*0dd0*/  IMAD.WIDE.U32.X R6, R13, R15, R10, P0 ;  /* 0x0000000f0d067225 */ /* 0x000fd000000e040a */
.L_x_11:
[-CC-:B------:R-:W-:Y:S01]  /*0de0*/  SHF.R.U64 R25, R6, R0.reuse, R7.reuse ;  /* 0x0000000006197219 */ /* 0x180fe20000001207 */
[----:B0-----:R-:W0:Y:S01]  /*0df0*/  LDC R10, c[0x0][0x618] ;  /* 0x00018600ff0a7b82 */ /* 0x001e220000000800 */
[----:B------:R-:W-:Y:S01]  /*0e00*/  SHF.R.U32.HI R5, RZ, R0, R7 ;  /* 0x00000000ff057219 */ /* 0x000fe20000011607 */
[----:B------:R-:W-:Y:S01]  /*0e10*/  IMAD.MOV.U32 R6, RZ, RZ, R18 ;  /* 0x000000ffff067224 */ /* 0x000fe200078e0012 */
[----:B------:R-:W-:Y:S01]  /*0e20*/  IADD3 R9, P0, RZ, -R25, RZ ;  /* 0x80000019ff097210 */ /* 0x000fe20007f1e0ff */
[----:B------:R-:W-:Y:S01]  /*0e30*/  IMAD.MOV.U32 R7, RZ, RZ, R19 ;  /* 0x000000ffff077224 */ /* 0x000fe200078e0013 */
[----:B------:R-:W-:Y:S01]  /*0e40*/  I2FP.F32.U32 R0, R4 ;  /* 0x0000000400007245 */ /* 0x000fe20000201000 */
[----:B------:R-:W-:Y:S02]  /*0e50*/  ULDC UR7, c[0x0][0x150] ;  /* 0x0000540000077ab9 */ /* 0x000fe40000000800 */
[----:B------:R-:W2:Y:S01]  /*0e60*/  LDC.64 R22, c[0x0][0x640] ;  /* 0x00019000ff167b82 */ /* 0x000ea20000000a00 */
[----:B------:R-:W-:-:S02]  /*0e70*/  IMAD.X R11, RZ, RZ, ~R5, P0 ;  /* 0x000000ffff0b7224 */ /* 0x000fc400000e0e05 */
[----:B------:R-:W-:Y:S01]  /*0e80*/  FMUL R0, R0, UR7 ;  /* 0x0000000700007c20 */ /* 0x000fe20008400000 */
[----:B------:R-:W-:Y:S01]  /*0e90*/  IMAD.WIDE.U32 R6, R9, R16, R6 ;  /* 0x0000001009067225 */ /* 0x000fe200078e0006 */
[----:B------:R-:W-:-:S03]  /*0ea0*/  ULDC UR7, c[0x0][0x154] ;  /* 0x0000550000077ab9 */ /* 0x000fc60000000800 */
[----:B------:R-:W-:Y:S01]  /*0eb0*/  IMAD R8, R11, R16, RZ ;  /* 0x000000100b087224 */ /* 0x000fe200078e02ff */
[----:B------:R-:W3:Y:S01]  /*0ec0*/  LDC R5, c[0x0][0x144] ;  /* 0x00005100ff057b82 */ /* 0x000ee20000000800 */
[----:B------:R-:W4:Y:S02]  /*0ed0*/  F2I.U32.TRUNC.NTZ R0, R0 ;  /* 0x0000000000007305 */ /* 0x000f24000020f000 */
[----:B------:R-:W-:-:S04]  /*0ee0*/  IMAD R9, R9, R17, R8 ;  /* 0x0000001109097224 */ /* 0x000fc800078e0208 */
[----:B------:R-:W-:Y:S01]  /*0ef0*/  IMAD.IADD R7, R7, 0x1, R9 ;  /* 0x0000000107077824 */ /* 0x000fe200078e0209 */
[----:B------:R-:W5:Y:S01]  /*0f00*/  LDC R16, c[0x0][0x608] ;  /* 0x00018200ff107b82 */ /* 0x000f620000000800 */
[----:B------:R-:W-:-:S03]  /*0f10*/  IMAD.MOV.U32 R9, RZ, RZ, -0x1 ;  /* 0xffffffffff097424 */ /* 0x000fc600078e00ff */
[--C-:B0-----:R-:W-:Y:S02]  /*0f20*/  SHF.R.U64 R14, R6, R10, R7.reuse ;  /* 0x0000000a060e7219 */ /* 0x101fe40000001207 */
[----:B------:R-:W-:Y:S02]  /*0f30*/  I2FP.F32.U32 R6, R12 ;  /* 0x0000000c00067245 */ /* 0x000fe40000201000 */
[----:B------:R-:W0:Y:S01]  /*0f40*/  LDC R20, c[0x0][0x658] ;  /* 0x00019600ff147b82 */ /* 0x000e220000000800 */
[----:B--2---:R-:W-:Y:S01]  /*0f50*/  ISETP.NE.U32.AND P0, PT, R22, RZ, PT ;  /* 0x000000ff1600720c */ /* 0x004fe20003f05070 */
[----:B----4-:R-:W-:Y:S02]  /*0f60*/  IMAD.MOV R8, RZ, RZ, -R0 ;  /* 0x000000ffff087224 */ /* 0x010fe400078e0a00 */
[----:B------:R-:W-:Y:S01]  /*0f70*/  FMUL R6, R6, UR7 ;  /* 0x0000000706067c20 */ /* 0x000fe20008400000 */
[----:B------:R-:W-:Y:S02]  /*0f80*/  SHF.R.U32.HI R7, RZ, R10, R7 ;  /* 0x0000000aff077219 */ /* 0x000fe40000011607 */
[----:B------:R-:W-:Y:S01]  /*0f90*/  ISETP.NE.AND.EX P0, PT, R23, RZ, PT, P0 ;  /* 0x000000ff1700720c */ /* 0x000fe20003f05300 */
[----:B------:R2:W4:Y:S01]  /*0fa0*/  F2I.U32.TRUNC.NTZ R13, R6 ;  /* 0x00000006000d7305 */ /* 0x000522000020f000 */
[----:B------:R-:W2:Y:S01]  /*0fb0*/  LDC R15, c[0x0][0x148] ;  /* 0x00005200ff0f7b82 */ /* 0x000ea20000000800 */
[----:B---3--:R-:W-:-:S07]  /*0fc0*/  IMAD R0, R5, R8, R4 ;  /* 0x0000000805007224 */ /* 0x008fce00078e0204 */
[----:B-1----:R-:W1:Y:S01]  /*0fd0*/  LDC R18, c[0x0][0x600] ;  /* 0x00018000ff127b82 */ /* 0x002e620000000800 */
[-CC-:B-----5:R-:W-:Y:S02]  /*0fe0*/  SHF.R.U64 R26, R14, R16.reuse, R7.reuse ;  /* 0x000000100e1a7219 */ /* 0x1a0fe40000001207 */
[----:B------:R-:W-:Y:S01]  /*0ff0*/  SHF.R.U32.HI R5, RZ, R16, R7 ;  /* 0x00000010ff057219 */ /* 0x000fe20000011607 */
[----:B------:R-:W-:-:S04]  /*1000*/  IMAD.MOV.U32 R7, RZ, RZ, 0x1 ;  /* 0x00000001ff077424 */ /* 0x000fc800078e00ff */
[----:B------:R-:W3:Y:S01]  /*1010*/  LDC R19, c[0x0][0x648] ;  /* 0x00019200ff137b82 */ /* 0x000ee20000000800 */
[-C--:B0-----:R-:W-:Y:S02]  /*1020*/  SHF.L.U32 R4, R9, R20.reuse, RZ ;  /* 0x0000001409047219 */ /* 0x081fe400000006ff */
[--C-:B------:R-:W-:Y:S02]  /*1030*/  SHF.R.U64 R16, R26, R20, R5.reuse ;  /* 0x000000141a107219 */ /* 0x100fe40000001205 */
[----:B------:R-:W-:Y:S02]  /*1040*/  LOP3.LUT R11, RZ, R4, RZ, 0x33, !PT ;  /* 0x00000004ff0b7212 */ /* 0x000fe400078e33ff */
[-C--:B------:R-:W-:Y:S01]  /*1050*/  SHF.R.U32.HI R5, RZ, R20.reuse, R5 ;  /* 0x00000014ff057219 */ /* 0x080fe20000011605 */
[----:B------:R-:W0:Y:S01]  /*1060*/  LDC R21, c[0x0][0x638] ;  /* 0x00018e00ff157b82 */ /* 0x000e220000000800 */
[----:B------:R-:W-:Y:S01]  /*1070*/  SHF.L.U32 R10, R7, R20, RZ ;  /* 0x00000014070a7219 */ /* 0x000fe200000006ff */
[----:B------:R-:W-:-:S06]  /*1080*/  IMAD.MOV.U32 R4, RZ, RZ, R16 ;  /* 0x000000ffff047224 */ /* 0x000fcc00078e0010 */
[----:B------:R-:W0:Y:S01]  /*1090*/  LDC R24, c[0x0][0x610] ;  /* 0x00018400ff187b82 */ /* 0x000e220000000800 */
[----:B--2-4-:R-:W-:Y:S05]  /*10a0*/  @!P0 BRA `(.L_x_12) ;  /* 0x0000000000288947 */ /* 0x014fea0003800000 */
[----:B------:R-:W2:Y:S02]  /*10b0*/  LDC R9, c[0x0][0x64c] ;  /* 0x00019300ff097b82 */ /* 0x000ea40000000800 */
[----:B--2---:R-:W-:-:S05]  /*10c0*/  IADD3 R9, P0, R16, R9, RZ ;  /* 0x0000000910097210 */ /* 0x004fca0007f1e0ff */
[----:B------:R-:W-:-:S04]  /*10d0*/  IMAD.X R17, RZ, RZ, R5, P0 ;  /* 0x000000ffff117224 */ /* 0x000fc800000e0605 */
[----:B------:R-:W-:-:S04]  /*10e0*/  IMAD.WIDE.U32 R4, R17, R22, RZ ;  /* 0x0000001611047225 */ /* 0x000fc800078e00ff */
[----:B------:R-:W-:-:S04]  /*10f0*/  IMAD.WIDE.U32 R6, P0, R9, R23, R4 ;  /* 0x0000001709067225 */ /* 0x000fc80007800004 */
[----:B------:R-:W-:-:S04]  /*1100*/  IMAD.WIDE.U32 R4, R9, R22, RZ ;  /* 0x0000001609047225 */ /* 0x000fc800078e00ff */
[----:B------:R-:W-:Y:S01]  /*1110*/  IMAD.X R9, RZ, RZ, RZ, P0 ;  /* 0x000000ffff097224 */ /* 0x000fe200000e06ff */
[----:B------:R-:W-:Y:S01]  /*1120*/  IADD3 RZ, P0, R5, R6, RZ ;  /* 0x0000000605ff7210 */ /* 0x000fe20007f1e0ff */
[----:B------:R-:W-:-:S04]  /*1130*/  IMAD.MOV.U32 R8, RZ, RZ, R7 ;  /* 0x000000ffff087224 */ /* 0x000fc800078e0007 */
[----:B------:R-:W-:-:S08]  /*1140*/  IMAD.WIDE.U32.X R4, R17, R23, R8, P0 ;  /* 0x0000001711047225 */ /* 0x000fd000000e0408 */
.L_x_12:
[----:B---3--:R-:W-:Y:S01]  /*1150*/  SHF.R.U64 R4, R4, R19, R5 ;  /* 0x0000001304047219 */ /* 0x008fe20000001205 */
[----:B-1----:R-:W-:Y:S01]  /*1160*/  VIADD R5, R18, 0xffffffff ;  /* 0xffffffff12057836 */ /* 0x002fe20000000000 */
[----:B------:R-:W-:Y:S01]  /*1170*/  LOP3.LUT R11, R26, R11, RZ, 0xc0, !PT ;  /* 0x0000000b1a0b7212 */ /* 0x000fe200078ec0ff */
[----:B------:R-:W-:Y:S02]  /*1180*/  IMAD.MOV R13, RZ, RZ, -R13 ;  /* 0x000000ffff0d7224 */ /* 0x000fe400078e0a0d */
[----:B------:R-:W-:Y:S01]  /*1190*/  IMAD.MOV R6, RZ, RZ, -R4 ;  /* 0x000000ffff067224 */ /* 0x000fe200078e0a04 */
[----:B------:R-:W-:Y:S01]  /*11a0*/  LOP3.LUT R14, R14, R5, RZ, 0xc0, !PT ;  /* 0x000000050e0e7212 */ /* 0x000fe200078ec0ff */
[----:B------:R-:W-:Y:S02]  /*11b0*/  @P2 IMAD R0, R15, R13, R12 ;  /* 0x0000000d0f002224 */ /* 0x000fe400078e020c */
[----:B------:R-:W-:Y:S02]  /*11c0*/  IMAD R11, R10, R4, R11 ;  /* 0x000000040a0b7224 */ /* 0x000fe400078e020b */
[----:B0-----:R-:W-:-:S02]  /*11d0*/  IMAD R5, R6, R21, R16 ;  /* 0x0000001506057224 */ /* 0x001fc400078e0210 */
[----:B------:R-:W-:Y:S02]  /*11e0*/  IMAD R4, R11, R24, R0 ;  /* 0x000000180b047224 */ /* 0x000fe400078e0200 */
[----:B------:R-:W-:Y:S02]  /*11f0*/  IMAD R5, R5, R18, R14 ;  /* 0x0000001205057224 */ /* 0x000fe400078e020e */
[----:B------:R-:W-:-:S03]  /*1200*/  IMAD.MOV.U32 R0, RZ, RZ, 0x1 ;  /* 0x00000001ff007424 */ /* 0x000fc600078e00ff */
[----:B------:R-:W-:Y:S02]  /*1210*/  SEL R6, R5, R4, !P2 ;  /* 0x0000000405067207 */ /* 0x000fe40005000000 */
[----:B------:R-:W-:-:S03]  /*1220*/  SEL R4, R4, R5, !P2 ;  /* 0x0000000504047207 */ /* 0x000fc60005000000 */
[----:B------:R3:W-:Y:S04]  /*1230*/  STL [R1+0x84], R6 ;  /* 0x0000840601007387 */ /* 0x0007e80000100800 */
[----:B------:R3:W-:Y:S04]  /*1240*/  STL [R1+0x74], R25 ;  /* 0x0000741901007387 */ /* 0x0007e80000100800 */
[----:B------:R3:W-:Y:S02]  /*1250*/  STL [R1+0x80], R4 ;  /* 0x0000800401007387 */ /* 0x0007e40000100800 */
.L_x_10:
[----:B------:R-:W-:Y:S05]  /*1260*/  @!P1 BRA `(.L_x_13) ;  /* 0x000000d800c09947 */ /* 0x000fea0003800000 */
[----:B------:R-:W-:-:S06]  /*1270*/  UISETP.GT.U32.AND UP0, UPT, UR12, 0x1, UPT ;  /* 0x000000010c00788c */ /* 0x000fcc000bf04070 */
[----:B------:R-:W-:-:S13]  /*1280*/  PLOP3.LUT P0, PT, PT, PT, UP0, 0x80, 0x0 ;  /* 0x000000000000781c */ /* 0x000fda0003f0f008 */
[----:B------:R-:W-:Y:S05]  /*1290*/  @P0 EXIT ;  /* 0x000000000000094d */ /* 0x000fea0003800000 */
.L_x_14:
[----:B------:R-:W-:-:S08]  /*12a0*/  NOP ;  /* 0x0000000000007918 */ /* 0x000fd00000000000 */
[----:B------:R-:W4:Y:S02]  /*12b0*/  USETMAXREG.TRY_ALLOC.CTAPOOL UP0, 0xe8 ;  /* 0x000000e8000079c8 */ /* 0x000f240008000600 */
[----:B----4-:R-:W-:-:S13]  /*12c0*/  PLOP3.LUT P0, PT, PT, PT, UP0, 0x80, 0x0 ;  /* 0x000000000000781c */ /* 0x010fda0003f0f008 */
[----:B------:R-:W-:Y:S05]  /*12d0*/  @!P0 BRA `(.L_x_14) ;  /* 0xfffffffc00f08947 */ /* 0x000fea000383ffff */
[----:B------:R-:W-:-:S13]  /*12e0*/  LOP3.LUT P0, RZ, R0, 0xff, RZ, 0xc0, !PT ;  /* 0x000000ff00ff7812 */ /* 0x000fda000780c0ff */
[----:B------:R-:W-:Y:S05]  /*12f0*/  @!P0 EXIT ;  /* 0x000000000000894d */ /* 0x000fea0003800000 */
[----:B------:R-:W4:Y:S01]  /*1300*/  S2UR UR6, SR_CgaCtaId ;  /* 0x00000000000679c3 */ /* 0x000f220000008800 */
[----:B------:R-:W-:Y:S01]  /*1310*/  SHF.R.S32.HI R0, RZ, 0x1f, R3 ;  /* 0x0000001fff007819 */ /* 0x000fe20000011403 */
[----:B------:R-:W-:Y:S01]  /*1320*/  UIADD3 UR7, UR17, -0x1, URZ ;  /* 0xffffffff11077890 */ /* 0x000fe2000fffe03f */
[----:B------:R-:W-:Y:S02]  /*1330*/  UMOV UR12, 0x400 ;  /* 0x00000400000c7882 */ /* 0x000fe40000000000 */
[CC--:B------:R-:W-:Y:S01]  /*1340*/  LEA.HI R2, R0.reuse, R3.reuse, RZ, 0x2 ;  /* 0x0000000300027211 */ /* 0x0c0fe200078f10ff */
[----:B------:R-:W-:Y:S01]  /*1350*/  UISETP.LT.AND UP0, UPT, UR14, 0x1, UPT ;  /* 0x000000010e00788c */ /* 0x000fe2000bf01270 */
[----:B------:R-:W-:Y:S01]  /*1360*/  LEA.HI R0, R0, R3, RZ, 0x5 ;  /* 0x0000000300007211 */ /* 0x000fe200078f28ff */
[----:B------:R-:W-:Y:S01]  /*1370*/  ULOP3.LUT UR26, UR13, 0x1, URZ, 0xfc, !UPT ;  /* 0x000000010d1a7892 */ /* 0x000fe2000f8efc3f */
[--C-:B---3--:R-:W-:Y:S01]  /*1380*/  SHF.R.S32.HI R4, RZ, 0x2, R2.reuse ;  /* 0x00000002ff047819 */ /* 0x108fe20000011402 */
[----:B------:R-:W-:Y:S01]  /*1390*/  USEL UR16, UR14, 0x1, UP0 ;  /* 0x000000010e107887 */ /* 0x000fe20008000000 */
[----:B------:R-:W-:Y:S01]  /*13a0*/  SHF.R.S32.HI R5, RZ, 0x1f, R2 ;  /* 0x0000001fff057819 */ /* 0x000fe20000011402 */
[----:B------:R-:W-:-:S02]  /*13b0*/  UISETP.NE.AND UP0, UPT, UR7, URZ, UPT ;  /* 0x0000003f0700728c */ /* 0x000fc4000bf05270 */
[----:B------:R-:W-:Y:S01]  /*13c0*/  USHF.L.U32 UR27, UR14, 0x1, URZ ;  /* 0x000000010e1b7899 */ /* 0x000fe2000800063f */
[----:B------:R-:W-:Y:S01]  /*13d0*/  LEA.HI R5, R5, R4, RZ, 0x3 ;  /* 0x0000000405057211 */ /* 0x000fe200078f18ff */
[----:B------:R-:W-:Y:S02]  /*13e0*/  UIADD3 UR16, -UR16, UR14, URZ ;  /* 0x0000000e10107290 */ /* 0x000fe4000fffe13f */
[----:B------:R-:W-:Y:S01]  /*13f0*/  USEL UR29, URZ, 0x1, UP0 ;  /* 0x000000013f1d7887 */ /* 0x000fe20008000000 */
[----:B------:R-:W-:Y:S01]  /*1400*/  LOP3.LUT R5, R5, 0xfffffff8, RZ, 0xc0, !PT ;  /* 0xfffffff805057812 */ /* 0x000fe200078ec0ff */
[----:B----4-:R-:W-:-:S04]  /*1410*/  ULEA UR12, UR6, UR12, 0x18 ;  /* 0x0000000c060c7291 */ /* 0x010fc8000f8ec03f */
[----:B------:R-:W-:Y:S01]  /*1420*/  IMAD.IADD R2, R4, 0x1, -R5 ;  /* 0x0000000104027824 */ /* 0x000fe200078e0a05 */
[----:B------:R-:W-:Y:S01]  /*1430*/  USHF.L.U32 UR6, UR7, 0x3, URZ ;  /* 0x0000000307067899 */ /* 0x000fe2000800063f */
[----:B------:R-:W-:Y:S01]  /*1440*/  SHF.R.S32.HI R5, RZ, 0x5, R0 ;  /* 0x00000005ff057819 */ /* 0x000fe20000011400 */
[----:B------:R-:W-:Y:S02]  /*1450*/  UIADD3 UR28, UR12, 0x40, URZ ;  /* 0x000000400c1c7890 */ /* 0x000fe4000fffe03f */
[----:B------:R-:W-:Y:S01]  /*1460*/  ULOP3.LUT UR6, UR6, 0x8, URZ, 0xc0, !UPT ;  /* 0x0000000806067892 */ /* 0x000fe2000f8ec03f */
[--C-:B------:R-:W-:Y:S01]  /*1470*/  SHF.R.S32.HI R3, RZ, 0x1f, R2.reuse ;  /* 0x0000001fff037819 */ /* 0x100fe20000011402 */
[C-C-:B------:R-:W-:Y:S01]  /*1480*/  IMAD R0, R5.reuse, -0x10, -R2.reuse ;  /* 0xfffffff005007824 */ /* 0x140fe200078e0a02 */
[----:B------:R-:W-:Y:S02]  /*1490*/  ULEA UR17, UR17, UR28, 0x3 ;  /* 0x0000001c11117291 */ /* 0x000fe4000f8e183f */
[----:B------:R-:W-:Y:S01]  /*14a0*/  ULOP3.LUT UR30, UR6, 0x8, URZ, 0x3c, !UPT ;  /* 0x00000008061e7892 */ /* 0x000fe2000f8e3c3f */
[----:B------:R-:W-:Y:S01]  /*14b0*/  IMAD.WIDE R2, R5, 0x10, R2 ;  /* 0x0000001005027825 */ /* 0x000fe200078e0202 */
[----:B------:R-:W-:-:S03]  /*14c0*/  ULOP3.LUT UR18, UR6, 0x18, URZ, 0x3c, !UPT ;  /* 0x0000001806127892 */ /* 0x000fc6000f8e3c3f */
[----:B------:R-:W-:Y:S02]  /*14d0*/  ULDC UR6, c[0x0][0x284] ;  /* 0x0000a10000067ab9 */ /* 0x000fe40000000800 */
[----:B------:R-:W-:-:S05]  /*14e0*/  VIADD R0, R0, UR6 ;  /* 0x0000000600007c36 */ /* 0x000fca0008000000 */
[----:B------:R3:W-:Y:S04]  /*14f0*/  STL [R1+0x90], R0 ;  /* 0x0000900001007387 */ /* 0x0007e80000100800 */
[----:B------:R3:W-:Y:S02]  /*1500*/  STL.64 [R1+0x88], R2 ;  /* 0x0000880201007387 */ /* 0x0007e40000100a00 */
.L_x_297:
[----:B---3--:R-:W-:Y:S01]  /*1510*/  IMAD.U32 R0, RZ, RZ, UR29 ;  /* 0x0000001dff007e24 */ /* 0x008fe2000f8e00ff */
[----:B0-2---:R-:W3:Y:S01]  /*1520*/  LDC R2, c[0x0][0x28c] ;  /* 0x0000a300ff027b82 */ /* 0x005ee20000000800 */
[----:B------:R-:W-:Y:S01]  /*1530*/  UMOV UR6, URZ ;  /* 0x0000003f00067c82 */ /* 0x000fe20008000000 */
[----:B------:R-:W-:Y:S02]  /*1540*/  UMOV UR19, UR5 ;  /* 0x0000000500137c82 */ /* 0x000fe40008000000 */
[----:B------:R-:W-:-:S04]  /*1550*/  SHF.L.U32 R0, R0, 0x1f, RZ ;  /* 0x0000001f00007819 */ /* 0x000fc800000006ff */
[----:B----4-:R-:W4:Y:S01]  /*1560*/  SYNCS.PHASECHK.TRANS64.TRYWAIT P0, [UR17+-0x8], R0 ;  /* 0xfffff800ff0075a7 */ /* 0x010f220008000151 */
[----:B---3--:R-:W-:Y:S01]  /*1570*/  ISETP.GE.AND P1, PT, R2, 0x1, PT ;  /* 0x000000010200780c */ /* 0x008fe20003f26270 */
[----:B-1--4-:R-:W-:-:S12]  /*1580*/  @!P0 BRA `(.L_x_15) ;  /* 0x000000e400f48947 */ /* 0x012fd80003800000 */
.L_x_318:
[----:B------:R4:W-:Y:S01]  /*1590*/  STL [R1+0x70], RZ ;  /* 0x000070ff01007387 */ /* 0x0009e20000100800 */
[----:B------:R-:W-:Y:S01]  /*15a0*/  UMOV UR7, URZ ;  /* 0x0000003f00077c82 */ /* 0x000fe20008000000 */
[----:B------:R-:W-:Y:S01]  /*15b0*/  UMOV UR8, URZ ;  /* 0x0000003f00087c82 */ /* 0x000fe20008000000 */
[----:B---3--:R-:W-:Y:S01]  /*15c0*/  IMAD.MOV.U32 R0, RZ, RZ, RZ ;  /* 0x000000ffff007224 */ /* 0x008fe200078e00ff */
[----:B------:R4:W-:Y:S01]  /*15d0*/  STL [R1+0x6c], RZ ;  /* 0x00006cff01007387 */ /* 0x0009e20000100800 */
[----:B------:R-:W-:Y:S02]  /*15e0*/  CS2R R2, SRZ ;  /* 0x0000000000027805 */ /* 0x000fe4000001ff00 */
[----:B------:R-:W-:Y:S02]  /*15f0*/  CS2R R4, SRZ ;  /* 0x0000000000047805 */ /* 0x000fe4000001ff00 */
[----:B--2---:R-:W-:Y:S01]  /*1600*/  CS2R R6, SRZ ;  /* 0x0000000000067805 */ /* 0x004fe2000001ff00 */
[----:B------:R4:W-:Y:S01]  /*1610*/  STL [R1+0x68], RZ ;  /* 0x000068ff01007387 */ /* 0x0009e20000100800 */
[----:B------:R-:W-:-:S02]  /*1620*/  CS2R R8, SRZ ;  /* 0x0000000000087805 */ /* 0x000fc4000001ff00 */
[----:B0-----:R-:W-:Y:S02]  /*1630*/  CS2R R10, SRZ ;  /* 0x00000000000a7805 */ /* 0x001fe4000001ff00 */
[----:B------:R-:W-:Y:S01]  /*1640*/  CS2R R12, SRZ ;  /* 0x00000000000c7805 */ /* 0x000fe2000001ff00 */
[----:B------:R4:W-:Y:S01]  /*1650*/  STL [R1+0x64], RZ ;  /* 0x000064ff01007387 */ /* 0x0009e20000100800 */
[----:B------:R-:W-:Y:S02]  /*1660*/  CS2R R14, SRZ ;  /* 0x00000000000e7805 */ /* 0x000fe4000001ff00 */
[----:B------:R-:W-:Y:S02]  /*1670*/  CS2R R16, SRZ ;  /* 0x0000000000107805 */ /* 0x000fe4000001ff00 */
[----:B-1----:R-:W-:Y:S01]  /*1680*/  CS2R R18, SRZ ;  /* 0x0000000000127805 */ /* 0x002fe2000001ff00 */
[----:B------:R4:W-:Y:S01]  /*1690*/  STL [R1+0x60], RZ ;  /* 0x000060ff01007387 */ /* 0x0009e20000100800 */
[----:B------:R-:W-:-:S02]  /*16a0*/  CS2R R20, SRZ ;  /* 0x0000000000147805 */ /* 0x000fc4000001ff00 */
[----:B------:R-:W-:Y:S02]  /*16b0*/  CS2R R22, SRZ ;  /* 0x0000000000167805 */ /* 0x000fe4000001ff00 */
[----:B------:R-:W-:Y:S01]  /*16c0*/  CS2R R152, SRZ ;  /* 0x0000000000987805 */ /* 0x000fe2000001ff00 */
[----:B------:R4:W-:Y:S01]  /*16d0*/  STL [R1+0x5c], RZ ;  /* 0x00005cff01007387 */ /* 0x0009e20000100800 */
[----:B------:R-:W-:Y:S02]  /*16e0*/  CS2R R154, SRZ ;  /* 0x00000000009a7805 */ /* 0x000fe4000001ff00 */
[----:B------:R-:W-:Y:S02]  /*16f0*/  CS2R R156, SRZ ;  /* 0x00000000009c7805 */ /* 0x000fe4000001ff00 */
[----:B------:R-:W-:Y:S01]  /*1700*/  CS2R R158, SRZ ;  /* 0x00000000009e7805 */ /* 0x000fe2000001ff00 */
        /* <DEDUP_REMOVED lines=45> */
[----:B------:R-:W-:Y:S01]  /*19e0*/  CS2R R226, SRZ ;  /* 0x0000000000e27805 */ /* 0x000fe2000001ff00 */
[----:B------:R-:W-:Y:S01]  /*19f0*/  IMAD.U32 R228, RZ, RZ, UR4 ;  /* 0x00000004ffe47e24 */ /* 0x000fe2000f8e00ff */
[----:B------:R-:W-:Y:S01]  /*1a00*/  CS2R R24, SRZ ;  /* 0x0000000000187805 */ /* 0x000fe2000001ff00 */
[----:B------:R4:W-:Y:S01]  /*1a10*/  STL [R1+0x28], RZ ;  /* 0x000028ff01007387 */ /* 0x0009e20000100800 */
[----:B------:R-:W-:Y:S02]  /*1a20*/  CS2R R26, SRZ ;  /* 0x00000000001a7805 */ /* 0x000fe4000001ff00 */
[----:B------:R-:W-:-:S02]  /*1a30*/  CS2R R28, SRZ ;  /* 0x00000000001c7805 */ /* 0x000fc4000001ff00 */
[----:B------:R-:W-:Y:S01]  /*1a40*/  CS2R R30, SRZ ;  /* 0x00000000001e7805 */ /* 0x000fe2000001ff00 */
[----:B------:R4:W-:Y:S01]  /*1a50*/  STL [R1+0x24], RZ ;  /* 0x000024ff01007387 */ /* 0x0009e20000100800 */
[----:B------:R-:W-:Y:S02]  /*1a60*/  CS2R R32, SRZ ;  /* 0x0000000000207805 */ /* 0x000fe4000001ff00 */
[----:B------:R-:W-:Y:S02]  /*1a70*/  CS2R R34, SRZ ;  /* 0x0000000000227805 */ /* 0x000fe4000001ff00 */
        /* <DEDUP_REMOVED lines=33> */
[----:B------:R4:W-:Y:S01]  /*1c90*/  STL [R1], RZ ;  /* 0x000000ff01007387 */ /* 0x0009e20000100800 */
[----:B------:R-:W-:Y:S02]  /*1ca0*/  CS2R R86, SRZ ;  /* 0x0000000000567805 */ /* 0x000fe4000001ff00 */
[----:B------:R-:W-:-:S02]  /*1cb0*/  CS2R R88, SRZ ;  /* 0x0000000000587805 */ /* 0x000fc4000001ff00 */
[----:B------:R-:W-:Y:S02]  /*1cc0*/  CS2R R90, SRZ ;  /* 0x00000000005a7805 */ /* 0x000fe4000001ff00 */
[----:B------:R-:W-:Y:S02]  /*1cd0*/  CS2R R92, SRZ ;  /* 0x00000000005c7805 */ /* 0x000fe4000001ff00 */
[----:B------:R-:W-:Y:S02]  /*1ce0*/  CS2R R94, SRZ ;  /* 0x00000000005e7805 */ /* 0x000fe4000001ff00 */
[----:B------:R-:W-:Y:S02]  /*1cf0*/  CS2R R96, SRZ ;  /* 0x0000000000607805 */ /* 0x000fe4000001ff00 */
        /* <DEDUP_REMOVED lines=26> */
[----:B------:R-:W-:Y:S01]  /*1ea0*/  CS2R R150, SRZ ;  /* 0x0000000000967805 */ /* 0x000fe2000001ff00 */
[----:B----4-:R-:W-:Y:S06]  /*1eb0*/  @!P1 BRA `(.L_x_16) ;  /* 0x0000001000749947 */ /* 0x010fec0003800000 */
[----:B------:R-:W-:-:S06]  /*1ec0*/  UISETP.NE.AND UP0, UPT, UR26, 0x3, UPT ;  /* 0x000000031a00788c */ /* 0x000fcc000bf05270 */
[----:B------:R-:W-:-:S13]  /*1ed0*/  PLOP3.LUT P1, PT, PT, PT, UP0, 0x80, 0x0 ;  /* 0x000000000000781c */ /* 0x000fda0003f2f008 */
[----:B------:R-:W-:Y:S05]  /*1ee0*/  @!P1 BRA `(.L_x_17) ;  /* 0x0000000000049947 */ /* 0x000fea0003800000 */
[----:B------:R-:W-:Y:S01]  /*1ef0*/  BPT.TRAP 0x1 ;  /* 0x000000040000795c */ /* 0x000fe20000300000 */
.L_x_17:
[----:B------:R-:W-:Y:S01]  /*1f00*/  ULEA UR6, UR5, UR12, 0x3 ;  /* 0x0000000c05067291 */ /* 0x000fe2000f8e183f */
[----:B------:R-:W-:-:S05]  /*1f10*/  IMAD.U32 R0, RZ, RZ, UR4 ;  /* 0x00000004ff007e24 */ /* 0x000fca000f8e00ff */
[----:B------:R-:W-:-:S04]  /*1f20*/  SHF.L.U32 R0, R0, 0x1f, RZ ;  /* 0x0000001f00007819 */ /* 0x000fc800000006ff */
[----:B------:R0:W1:Y:S01]  /*1f30*/  SYNCS.PHASECHK.TRANS64.TRYWAIT P0, [UR6], R0 ;  /* 0x00000000ff0075a7 */ /* 0x0000620008000146 */
[----:B------:R-:W-:Y:S05]  /*1f40*/  @!P1 BRA `(.L_x_18) ;  /* 0x0000000000049947 */ /* 0x000fea0003800000 */
[----:B------:R-:W-:Y:S01]  /*1f50*/  BPT.TRAP 0x1 ;  /* 0x000000040000795c */ /* 0x000fe20000300000 */
.L_x_18:
[----:B-1----:R-:W-:Y:S05]  /*1f60*/  @P0 BRA `(.L_x_19) ;  /* 0x0000000000080947 */ /* 0x002fea0003800000 */
[----:B------:R-:W1:Y:S02]  /*1f70*/  SYNCS.PHASECHK.TRANS64.TRYWAIT P0, [UR6], R0 ;  /* 0x00000000ff0075a7 */ /* 0x000e640008000146 */
[----:B-1----:R-:W-:Y:S05]  /*1f80*/  @!P0 BRA `(.L_x_20) ;  /* 0x000000dc008c8947 */ /* 0x002fea0003800000 */
.L_x_19:
[----:B------:R-:W-:Y:S01]  /*1f90*/  UIADD3 UR6, UR12, 0x100, URZ ;  /* 0x000001000c067890 */ /* 0x000fe2000fffe03f */
[----:B------:R-:W-:Y:S01]  /*1fa0*/  WARPGROUP.ARRIVE ;  /* 0x00000000000079c5 */ /* 0x000fe20000000000 */
[----:B------:R-:W-:Y:S01]  /*1fb0*/  UIADD3 UR7, UR12, 0x3100, URZ ;  /* 0x000031000c077890 */ /* 0x000fe2000fffe03f */
[----:B------:R2:W-:Y:S01]  /*1fc0*/  STL [R1+0x70], RZ ;  /* 0x000070ff01007387 */ /* 0x0005e20000100800 */
[----:B------:R-:W-:Y:S01]  /*1fd0*/  USHF.R.U32.HI UR6, URZ, 0x4, UR6 ;  /* 0x000000043f067899 */ /* 0x000fe20008011606 */
[----:B01----:R-:W-:Y:S01]  /*1fe0*/  IMAD.MOV.U32 R0, RZ, RZ, RZ ;  /* 0x000000ffff007224 */ /* 0x003fe200078e00ff */
[----:B------:R-:W-:Y:S01]  /*1ff0*/  USHF.R.U32.HI UR7, URZ, 0x4, UR7 ;  /* 0x000000043f077899 */ /* 0x000fe20008011607 */
[----:B------:R2:W-:Y:S01]  /*2000*/  STL [R1+0x6c], RZ ;  /* 0x00006cff01007387 */ /* 0x0005e20000100800 */
[----:B------:R-:W-:Y:S01]  /*2010*/  ULOP3.LUT UR6, UR6, 0x3fff, URZ, 0xc0, !UPT ;  /* 0x00003fff06067892 */ /* 0x000fe2000f8ec03f */
[----:B------:R-:W-:Y:S01]  /*2020*/  CS2R R2, SRZ ;  /* 0x0000000000027805 */ /* 0x000fe2000001ff00 */
[----:B------:R-:W-:Y:S01]  /*2030*/  ULOP3.LUT UR7, UR7, 0x3fff, URZ, 0xc0, !UPT ;  /* 0x00003fff07077892 */ /* 0x000fe2000f8ec03f */
[----:B------:R2:W-:Y:S01]  /*2040*/  STL [R1+0x68], RZ ;  /* 0x000068ff01007387 */ /* 0x0005e20000100800 */
[----:B------:R-:W-:Y:S01]  /*2050*/  ULOP3.LUT UR6, UR6, 0x10000, URZ, 0xfc, !UPT ;  /* 0x0001000006067892 */ /* 0x000fe2000f8efc3f */
[----:B------:R-:W-:Y:S01]  /*2060*/  CS2R R4, SRZ ;  /* 0x0000000000047805 */ /* 0x000fe2000001ff00 */
[----:B------:R-:W-:Y:S01]  /*2070*/  ULOP3.LUT UR7, UR7, 0x10000, URZ, 0xfc, !UPT ;  /* 0x0001000007077892 */ /* 0x000fe2000f8efc3f */
[----:B------:R2:W-:Y:S01]  /*2080*/  STL [R1+0x64], RZ ;  /* 0x000064ff01007387 */ /* 0x0005e20000100800 */
[----:B------:R-:W-:Y:S01]  /*2090*/  ULEA UR8, UR5, UR6, 0x8 ;  /* 0x0000000605087291 */ /* 0x000fe2000f8e403f */
[----:B------:R-:W-:Y:S01]  /*20a0*/  CS2R R6, SRZ ;  /* 0x0000000000067805 */ /* 0x000fe2000001ff00 */
[----:B------:R-:W-:Y:S01]  /*20b0*/  ULEA UR10, UR5, UR7, 0xa ;  /* 0x00000007050a7291 */ /* 0x000fe2000f8e503f */
[----:B------:R2:W-:Y:S01]  /*20c0*/  STL [R1+0x60], RZ ;  /* 0x000060ff01007387 */ /* 0x0005e20000100800 */
[----:B------:R-:W-:Y:S01]  /*20d0*/  UMOV UR9, 0x80000020 ;  /* 0x8000002000097882 */ /* 0x000fe20000000000 */
[----:B------:R-:W-:Y:S01]  /*20e0*/  UMOV UR11, 0x80000020 ;  /* 0x80000020000b7882 */ /* 0x000fe20000000000 */
[----:B------:R-:W-:Y:S01]  /*20f0*/  ULDC UR7, c[0x0][0x50c] ;  /* 0x0001430000077ab9 */ /* 0x000fe20000000800 */
[----:B------:R2:W-:Y:S01]  /*2100*/  STL [R1+0x5c], RZ ;  /* 0x00005cff01007387 */ /* 0x0005e20000100800 */
[----:B------:R-:W-:Y:S01]  /*2110*/  UISETP.NE.AND UP0, UPT, UR7, 0x2, UPT ;  /* 0x000000020700788c */ /* 0x000fe2000bf05270 */
[----:B------:R-:W-:Y:S01]  /*2120*/  CS2R R8, SRZ ;  /* 0x0000000000087805 */ /* 0x000fe2000001ff00 */
[----:B------:R-:W-:Y:S01]  /*2130*/  UMOV UR6, 0x2 ;  /* 0x0000000200067882 */ /* 0x000fe20000000000 */
[----:B------:R-:W-:Y:S01]  /*2140*/  QGMMA.64x256x32.F32.E5M2.E5M2 R24, gdesc[UR8], RZ, !UPT ;  /* 0x03e00000081879f3 */ /* 0x000fe2000c7038ff */
[----:B------:R2:W-:Y:S01]  /*2150*/  STL [R1+0x58], RZ ;  /* 0x000058ff01007387 */ /* 0x0005e20000100800 */
[----:B------:R-:W-:Y:S01]  /*2160*/  USEL UR7, URZ, 0x1, UP0 ;  /* 0x000000013f077887 */ /* 0x000fe20008000000 */
[----:B------:R-:W-:Y:S01]  /*2170*/  CS2R R10, SRZ ;  /* 0x00000000000a7805 */ /* 0x000fe2000001ff00 */
[----:B------:R-:W-:Y:S01]  /*2180*/  UIADD3 UR8, UR8, 0x2, URZ ;  /* 0x0000000208087890 */ /* 0x000fe2000fffe03f */
[----:B------:R2:W-:Y:S01]  /*2190*/  STL [R1+0x54], RZ ;  /* 0x000054ff01007387 */ /* 0x0005e20000100800 */
[----:B------:R-:W-:Y:S01]  /*21a0*/  UIADD3 UR10, UR10, 0x2, URZ ;  /* 0x000000020a0a7890 */ /* 0x000fe2000fffe03f */
[----:B------:R-:W-:-:S02]  /*21b0*/  CS2R R12, SRZ ;  /* 0x00000000000c7805 */ /* 0x000fc4000001ff00 */
[----:B------:R-:W-:Y:S01]  /*21c0*/  ISETP.NE.AND P0, PT, RZ, UR7, PT ;  /* 0x00000007ff007c0c */ /* 0x000fe2000bf05270 */
[----:B------:R2:W-:Y:S01]  /*21d0*/  STL [R1+0x50], RZ ;  /* 0x000050ff01007387 */ /* 0x0005e20000100800 */
[----:B------:R-:W-:Y:S01]  /*21e0*/  UMOV UR9, 0x80000020 ;  /* 0x8000002000097882 */ /* 0x000fe20000000000 */
[----:B------:R-:W-:Y:S01]  /*21f0*/  UMOV UR11, 0x80000020 ;  /* 0x80000020000b7882 */ /* 0x000fe20000000000 */
        /* <DEDUP_REMOVED lines=57> */
[----:B------:R2:W-:Y:S04]  /*2590*/  STL [R1+0x14], RZ ;  /* 0x000014ff01007387 */ /* 0x0005e80000100800 */
[----:B------:R2:W-:Y:S04]  /*25a0*/  STL [R1+0x10], RZ ;  /* 0x000010ff01007387 */ /* 0x0005e80000100800 */
[----:B------:R2:W-:Y:S04]  /*25b0*/  STL [R1+0xc], RZ ;  /* 0x00000cff01007387 */ /* 0x0005e80000100800 */
[----:B------:R2:W-:Y:S04]  /*25c0*/  STL [R1+0x8], RZ ;  /* 0x000008ff01007387 */ /* 0x0005e80000100800 */
[----:B------:R2:W-:Y:S04]  /*25d0*/  STL [R1+0x4], RZ ;  /* 0x000004ff01007387 */ /* 0x0005e80000100800 */
[----:B------:R2:W-:Y:S01]  /*25e0*/  STL [R1], RZ ;  /* 0x000000ff01007387 */ /* 0x0005e20000100800 */
[----:B------:R-:W-:Y:S01]  /*25f0*/  QGMMA.64x256x32.F32.E5M2.E5M2 R24, gdesc[UR8], R24, gsb0 ;  /* 0x03e00000081879f3 */ /* 0x000fe20008003818 */
[----:B------:R-:W-:Y:S05]  /*2600*/  @!P0 BRA `(.L_x_21) ;  /* 0x0000000800848947 */ /* 0x000fea0003800000 */
[----:B------:R-:W-:Y:S02]  /*2610*/  WARPGROUP.DEPBAR.LE gsb0, 0x0 ;  /* 0x00008000000079c5 */ /* 0x000fe40000010000 */
[----:B------:R-:W-:-:S01]  /*2620*/  FADD R227, RZ, R24 ;  /* 0x00000018ffe37221 */ /* 0x000fc20000000000 */
[----:B------:R-:W-:Y:S01]  /*2630*/  FADD R226, RZ, R25 ;  /* 0x00000019ffe27221 */ /* 0x000fe20000000000 */
[----:B------:R-:W-:-:S01]  /*2640*/  FADD R225, RZ, R26 ;  /* 0x0000001affe17221 */ /* 0x000fc20000000000 */
[----:B------:R-:W-:Y:S01]  /*2650*/  FADD R224, RZ, R27 ;  /* 0x0000001bffe07221 */ /* 0x000fe20000000000 */
[----:B------:R-:W-:-:S01]  /*2660*/  FADD R223, RZ, R28 ;  /* 0x0000001cffdf7221 */ /* 0x000fc20000000000 */
[----:B------:R0:W-:Y:S01]  /*2670*/  STL [R1+0x98], R227 ;  /* 0x000098e301007387 */ /* 0x0001e20000100800 */
[----:B------:R-:W-:-:S01]  /*2680*/  FADD R222, RZ, R29 ;  /* 0x0000001dffde7221 */ /* 0x000fc20000000000 */
[----:B------:R-:W-:Y:S01]  /*2690*/  FADD R221, RZ, R30 ;  /* 0x0000001effdd7221 */ /* 0x000fe20000000000 */
[----:B------:R-:W-:-:S01]  /*26a0*/  FADD R220, RZ, R31 ;  /* 0x0000001fffdc7221 */ /* 0x000fc20000000000 */
[----:B------:R-:W-:Y:S01]  /*26b0*/  FADD R219, RZ, R32 ;  /* 0x00000020ffdb7221 */ /* 0x000fe20000000000 */
[----:B------:R-:W-:-:S01]  /*26c0*/  FADD R218, RZ, R33 ;  /* 0x00000021ffda7221 */ /* 0x000fc20000000000 */
[----:B------:R-:W-:Y:S01]  /*26d0*/  FADD R217, RZ, R34 ;  /* 0x00000022ffd97221 */ /* 0x000fe20000000000 */
[----:B------:R-:W-:-:S01]  /*26e0*/  FADD R216, RZ, R35 ;  /* 0x00000023ffd87221 */ /* 0x000fc20000000000 */
[----:B------:R-:W-:Y:S01]  /*26f0*/  FADD R215, RZ, R36 ;  /* 0x00000024ffd77221 */ /* 0x000fe20000000000 */
[----:B------:R-:W-:-:S01]  /*2700*/  FADD R214, RZ, R37 ;  /* 0x00000025ffd67221 */ /* 0x000fc20000000000 */
[----:B0-----:R-:W-:Y:S01]  /*2710*/  FADD R227, RZ, R123 ;  /* 0x0000007bffe37221 */ /* 0x001fe20000000000 */
[----:B------:R-:W-:-:S01]  /*2720*/  FADD R213, RZ, R38 ;  /* 0x00000026ffd57221 */ /* 0x000fc20000000000 */
[----:B------:R-:W-:Y:S01]  /*2730*/  FADD R212, RZ, R39 ;  /* 0x00000027ffd47221 */ /* 0x000fe20000000000 */
[----:B------:R-:W-:-:S01]  /*2740*/  FADD R211, RZ, R40 ;  /* 0x00000028ffd37221 */ /* 0x000fc20000000000 */
[----:B------:R-:W-:Y:S01]  /*2750*/  FADD R210, RZ, R41 ;  /* 0x00000029ffd27221 */ /* 0x000fe20000000000 */
[----:B------:R0:W-:Y:S01]  /*2760*/  STL [R1], R227 ;  /* 0x000000e301007387 */ /* 0x0001e20000100800 */
        /* <DEDUP_REMOVED lines=93> */
[----:B0-----:R-:W-:-:S05]  /*2d40*/  FADD R227, RZ, R130 ;  /* 0x00000082ffe37221 */ /* 0x001fca0000000000 */
[----:B------:R0:W-:Y:S02]  /*2d50*/  STL [R1+0x1c], R227 ;  /* 0x00001ce301007387 */ /* 0x0001e40000100800 */
        /* <DEDUP_REMOVED lines=41> */
[----:B------:R0:W-:Y:S04]  /*2ff0*/  STL [R1+0x70], R227 ;  /* 0x000070e301007387 */ /* 0x0001e80000100800 */
[----:B0-----:R0:W5:Y:S01]  /*3000*/  LDL.LU R227, [R1+0x98] ;  /* 0x0000980001e37983 */ /* 0x0011620000300800 */
[----:B------:R-:W-:-:S05]  /*3010*/  UMOV UR6, URZ ;  /* 0x0000003f00067c82 */ /* 0x000fca0008000000 */
.L_x_21:
[----:B------:R-:W-:-:S04]  /*3020*/  UIADD3 UR19, UR5, 0x1, URZ ;  /* 0x0000000105137890 */ /* 0x000fc8000fffe03f */
[----:B------:R-:W-:-:S04]  /*3030*/  UISETP.NE.AND UP0, UPT, UR19, 0x3, UPT ;  /* 0x000000031300788c */ /* 0x000fc8000bf05270 */
[----:B------:R-:W-:Y:S02]  /*3040*/  USEL UR8, URZ, 0x1, UP0 ;  /* 0x000000013f087887 */ /* 0x000fe40008000000 */
[----:B------:R-:W-:Y:S02]  /*3050*/  USEL UR19, UR19, URZ, UP0 ;  /* 0x0000003f13137287 */ /* 0x000fe40008000000 */
[----:B------:R-:W-:-:S06]  /*3060*/  ULOP3.LUT UR8, UR4, UR8, URZ, 0x3c, !UPT ;  /* 0x0000000804087292 */ /* 0x000fcc000f8e3c3f */
[----:B------:R-:W-:Y:S01]  /*3070*/  IMAD.U32 R228, RZ, RZ, UR8 ;  /* 0x00000008ffe47e24 */ /* 0x000fe2000f8e00ff */
[----:B------:R-:W-:-:S06]  /*3080*/  UMOV UR8, 0x1 ;  /* 0x0000000100087882 */ /* 0x000fcc0000000000 */
.L_x_16:
[----:B------:R-:W-:-:S06]  /*3090*/  UISETP.GE.AND UP0, UPT, UR16, 0x1, UPT ;  /* 0x000000011000788c */ /* 0x000fcc000bf06270 */
[----:B------:R-:W-:-:S13]  /*30a0*/  PLOP3.LUT P0, PT, PT, PT, UP0, 0x80, 0x0 ;  /* 0x000000000000781c */ /* 0x000fda0003f0f008 */
[----:B------:R-:W-:Y:S05]  /*30b0*/  @!P0 BRA `(.L_x_22) ;  /* 0x0000001000808947 */ /* 0x000fea0003800000 */
[----:B------:R-:W-:Y:S01]  /*30c0*/  UMOV UR31, UR16 ;  /* 0x00000010001f7c82 */ /* 0x000fe20008000000 */
[----:B------:R-:W-:Y:S01]  /*30d0*/  UMOV UR32, UR5 ;  /* 0x0000000500207c82 */ /* 0x000fe20008000000 */
[----:B------:R-:W-:-:S05]  /*30e0*/  ULDC UR33, c[0x0][0x50c] ;  /* 0x0001430000217ab9 */ /* 0x000fca0000000800 */
.L_x_30:
[----:B------:R-:W-:-:S06]  /*30f0*/  UISETP.NE.AND UP0, UPT, UR26, 0x3, UPT ;  /* 0x000000031a00788c */ /* 0x000fcc000bf05270 */
[----:B------:R-:W-:-:S13]  /*3100*/  PLOP3.LUT P1, PT, PT, PT, UP0, 0x80, 0x0 ;  /* 0x000000000000781c */ /* 0x000fda0003f2f008 */
[----:B-1---5:R-:W-:Y:S05]  /*3110*/  @!P1 BRA `(.L_x_23) ;  /* 0x0000000000049947 */ /* 0x022fea0003800000 */
[----:B------:R-:W-:Y:S01]  /*3120*/  BPT.TRAP 0x1 ;  /* 0x000000040000795c */ /* 0x000fe20000300000 */
.L_x_23:
[----:B------:R-:W-:Y:S01]  /*3130*/  ULEA UR9, UR19, UR12, 0x3 ;  /* 0x0000000c13097291 */ /* 0x000fe2000f8e183f */
[----:B------:R-:W-:-:S08]  /*3140*/  SHF.L.U32 R229, R228, 0x1f, RZ ;  /* 0x0000001fe4e57819 */ /* 0x000fd000000006ff */
[----:B------:R1:W3:Y:S01]  /*3150*/  SYNCS.PHASECHK.TRANS64.TRYWAIT P0, [UR9], R229 ;  /* 0x000000e5ff0075a7 */ /* 0x0002e20008000149 */
[----:B------:R-:W-:Y:S05]  /*3160*/  @!P1 BRA `(.L_x_24) ;  /* 0x0000000000049947 */ /* 0x000fea0003800000 */
[----:B------:R-:W-:Y:S01]  /*3170*/  BPT.TRAP 0x1 ;  /* 0x000000040000795c */ /* 0x000fe20000300000 */
.L_x_24:
[----:B---3--:R-:W-:Y:S05]  /*3180*/  @P0 BRA `(.L_x_25) ;  /* 0x0000000000080947 */ /* 0x008fea0003800000 */
[----:B------:R-:W3:Y:S02]  /*3190*/  SYNCS.PHASECHK.TRANS64.TRYWAIT P0, [UR9], R229 ;  /* 0x000000e5ff0075a7 */ /* 0x000ee40008000149 */
[----:B---3--:R-:W-:Y:S05]  /*31a0*/  @!P0 BRA `(.L_x_26) ;  /* 0x000000cc001c8947 */ /* 0x008fea0003800000 */
.L_x_25:
[----:B------:R-:W-:Y:S01]  /*31b0*/  UIADD3 UR9, UR12, 0x100, URZ ;  /* 0x000001000c097890 */ /* 0x000fe2000fffe03f */
[----:B------:R-:W-:Y:S01]  /*31c0*/  WARPGROUP.ARRIVE ;  /* 0x00000000000079c5 */ /* 0x000fe20000000000 */
[----:B------:R-:W-:Y:S02]  /*31d0*/  UIADD3 UR10, UR12, 0x3100, URZ ;  /* 0x000031000c0a7890 */ /* 0x000fe4000fffe03f */
[----:B------:R-:W-:Y:S02]  /*31e0*/  UISETP.NE.AND UP0, UPT, UR7, URZ, UPT ;  /* 0x0000003f0700728c */ /* 0x000fe4000bf05270 */
[----:B------:R-:W-:Y:S02]  /*31f0*/  USHF.R.U32.HI UR9, URZ, 0x4, UR9 ;  /* 0x000000043f097899 */ /* 0x000fe40008011609 */
[----:B------:R-:W-:Y:S02]  /*3200*/  USHF.R.U32.HI UR10, URZ, 0x4, UR10 ;  /* 0x000000043f0a7899 */ /* 0x000fe4000801160a */
[----:B------:R-:W-:-:S02]  /*3210*/  USEL UR8, UR8, URZ, !UP0 ;  /* 0x0000003f08087287 */ /* 0x000fc4000c000000 */
[----:B------:R-:W-:Y:S02]  /*3220*/  ULOP3.LUT UR9, UR9, 0x3fff, URZ, 0xc0, !UPT ;  /* 0x00003fff09097892 */ /* 0x000fe4000f8ec03f */
[----:B------:R-:W-:Y:S02]  /*3230*/  ULOP3.LUT UR10, UR10, 0x3fff, URZ, 0xc0, !UPT ;  /* 0x00003fff0a0a7892 */ /* 0x000fe4000f8ec03f */
[----:B------:R-:W-:Y:S02]  /*3240*/  UISETP.NE.U32.AND UP0, UPT, UR8, URZ, UPT ;  /* 0x0000003f0800728c */ /* 0x000fe4000bf05070 */
[----:B------:R-:W-:Y:S02]  /*3250*/  ULOP3.LUT UR8, UR9, 0x10000, URZ, 0xfc, !UPT ;  /* 0x0001000009087892 */ /* 0x000fe4000f8efc3f */
[----:B------:R-:W-:Y:S02]  /*3260*/  ULOP3.LUT UR10, UR10, 0x10000, URZ, 0xfc, !UPT ;  /* 0x000100000a0a7892 */ /* 0x000fe4000f8efc3f */
[----:B------:R-:W-:-:S02]  /*3270*/  ULEA UR8, UR19, UR8, 0x8 ;  /* 0x0000000813087291 */ /* 0x000fc4000f8e403f */
[----:B------:R-:W-:Y:S01]  /*3280*/  ULEA UR10, UR19, UR10, 0xa ;  /* 0x0000000a130a7291 */ /* 0x000fe2000f8e503f */
[----:B------:R-:W-:Y:S01]  /*3290*/  UMOV UR9, 0x80000020 ;  /* 0x8000002000097882 */ /* 0x000fe20000000000 */
[----:B------:R-:W-:Y:S01]  /*32a0*/  UMOV UR11, 0x80000020 ;  /* 0x80000020000b7882 */ /* 0x000fe20000000000 */
[----:B------:R-:W-:-:S06]  /*32b0*/  UIADD3 UR6, UR6, 0x2, URZ ;  /* 0x0000000206067890 */ /* 0x000fcc000fffe03f */
[----:B------:R-:W-:Y:S01]  /*32c0*/  QGMMA.64x256x32.F32.E5M2.E5M2 R24, gdesc[UR8], R24, UP0 ;  /* 0x03e00000081879f3 */ /* 0x000fe2000bf03818 */
[----:B------:R-:W-:Y:S02]  /*32d0*/  UIADD3 UR8, UR8, 0x2, URZ ;  /* 0x0000000208087890 */ /* 0x000fe4000fffe03f */
[----:B------:R-:W-:Y:S01]  /*32e0*/  UIADD3 UR10, UR10, 0x2, URZ ;  /* 0x000000020a0a7890 */ /* 0x000fe2000fffe03f */
[----:B------:R-:W-:Y:S01]  /*32f0*/  UMOV UR9, 0x80000020 ;  /* 0x8000002000097882 */ /* 0x000fe20000000000 */
[----:B------:R-:W-:Y:S01]  /*3300*/  UMOV UR11, 0x80000020 ;  /* 0x80000020000b7882 */ /* 0x000fe20000000000 */
[----:B------:R-:W-:-:S04]  /*3310*/  UISETP.NE.AND UP0, UPT, UR6, UR33, UPT ;  /* 0x000000210600728c */ /* 0x000fc8000bf05270 */
[----:B------:R-:W-:-:S06]  /*3320*/  USEL UR7, URZ, 0x1, UP0 ;  /* 0x000000013f077887 */ /* 0x000fcc0008000000 */
[----:B------:R-:W-:-:S12]  /*3330*/  ISETP.NE.AND P0, PT, RZ, UR7, PT ;  /* 0x00000007ff007c0c */ /* 0x000fd8000bf05270 */
[----:B------:R-:W-:Y:S03]  /*3340*/  QGMMA.64x256x32.F32.E5M2.E5M2 R24, gdesc[UR8], R24, gsb0 ;  /* 0x03e00000081879f3 */ /* 0x000fe60008003818 */
[----:B------:R-:W-:Y:S02]  /*3350*/  WARPGROUP.DEPBAR.LE gsb0, 0x1 ;  /* 0x00008000000079c5 */ /* 0x000fe40000010100 */
[----:B------:R-:W-:Y:S05]  /*3360*/  @!P0 BRA `(.L_x_27) ;  /* 0x0000000c00788947 */ /* 0x000fea0003800000 */
[----:B------:R-:W-:Y:S02]  /*3370*/  WARPGROUP.DEPBAR.LE gsb0, 0x0 ;  /* 0x00008000000079c5 */ /* 0x000fe40000010000 */
[----:B-----5:R-:W-:-:S01]  /*3380*/  FADD R227, R24, R227 ;  /* 0x000000e318e37221 */ /* 0x020fc20000000000 */
[----:B------:R-:W-:Y:S01]  /*3390*/  FADD R226, R25, R226 ;  /* 0x000000e219e27221 */ /* 0x000fe20000000000 */
[----:B------:R-:W-:-:S01]  /*33a0*/  FADD R225, R26, R225 ;  /* 0x000000e11ae17221 */ /* 0x000fc20000000000 */
[----:B------:R-:W-:Y:S02]  /*33b0*/  FADD R224, R27, R224 ;  /* 0x000000e01be07221 */ /* 0x000fe40000000000 */
[----:B------:R3:W-:Y:S01]  /*33c0*/  STL [R1+0x98], R227 ;  /* 0x000098e301007387 */ /* 0x0007e20000100800 */
[----:B------:R-:W-:-:S01]  /*33d0*/  FADD R223, R28, R223 ;  /* 0x000000df1cdf7221 */ /* 0x000fc20000000000 */
[----:B------:R-:W-:Y:S01]  /*33e0*/  FADD R222, R29, R222 ;  /* 0x000000de1dde7221 */ /* 0x000fe20000000000 */
[----:B------:R-:W-:-:S01]  /*33f0*/  FADD R221, R30, R221 ;  /* 0x000000dd1edd7221 */ /* 0x000fc20000000000 */
[----:B---3--:R-:W3:Y:S04]  /*3400*/  LDL.LU R227, [R1+0x2c] ;  /* 0x00002c0001e37983 */ /* 0x008ee80000300800 */
[----:B------:R4:W-:Y:S01]  /*3410*/  STL [R1+0x9c], R226 ;  /* 0x00009ce201007387 */ /* 0x0009e20000100800 */
[----:B------:R-:W-:-:S01]  /*3420*/  FADD R220, R31, R220 ;  /* 0x000000dc1fdc7221 */ /* 0x000fc20000000000 */
[----:B------:R-:W-:-:S02]  /*3430*/  FADD R219, R32, R219 ;  /* 0x000000db20db7221 */ /* 0x000fc40000000000 */
[----:B----4-:R-:W4:Y:S04]  /*3440*/  LDL.LU R226, [R1+0x28] ;  /* 0x0000280001e27983 */ /* 0x010f280000300800 */
[----:B------:R0:W-:Y:S01]  /*3450*/  STL [R1+0xa0], R225 ;  /* 0x0000a0e101007387 */ /* 0x0001e20000100800 */
[----:B------:R-:W-:-:S03]  /*3460*/  FADD R218, R33, R218 ;  /* 0x000000da21da7221 */ /* 0x000fc60000000000 */
[----:B0-----:R-:W2:Y:S04]  /*3470*/  LDL.LU R225, [R1+0x24] ;  /* 0x0000240001e17983 */ /* 0x001ea80000300800 */
[----:B------:R0:W-:Y:S01]  /*3480*/  STL [R1+0xa4], R224 ;  /* 0x0000a4e001007387 */ /* 0x0001e20000100800 */
[----:B------:R-:W-:-:S03]  /*3490*/  FADD R217, R34, R217 ;  /* 0x000000d922d97221 */ /* 0x000fc60000000000 */
[----:B0-----:R-:W2:Y:S04]  /*34a0*/  LDL.LU R224, [R1+0x20] ;  /* 0x0000200001e07983 */ /* 0x001ea80000300800 */
[----:B------:R0:W-:Y:S01]  /*34b0*/  STL [R1+0xa8], R223 ;  /* 0x0000a8df01007387 */ /* 0x0001e20000100800 */
[----:B------:R-:W-:-:S03]  /*34c0*/  FADD R216, R35, R216 ;  /* 0x000000d823d87221 */ /* 0x000fc60000000000 */
[----:B0-----:R-:W2:Y:S04]  /*34d0*/  LDL.LU R223, [R1+0x1c] ;  /* 0x00001c0001df7983 */ /* 0x001ea80000300800 */
[----:B------:R0:W-:Y:S04]  /*34e0*/  STL [R1+0xac], R222 ;  /* 0x0000acde01007387 */ /* 0x0001e80000100800 */
        /* <DEDUP_REMOVED lines=12> */
[----:B0-----:R-:W2:Y:S01]  /*35b0*/  LDL.LU R216, [R1] ;  /* 0x0000000001d87983 */ /* 0x001ea20000300800 */
[----:B------:R-:W-:-:S01]  /*35c0*/  FADD R215, R36, R215 ;  /* 0x000000d724d77221 */ /* 0x000fc20000000000 */
[----:B------:R-:W-:Y:S01]  /*35d0*/  FADD R214, R37, R214 ;  /* 0x000000d625d67221 */ /* 0x000fe20000000000 */
[----:B------:R-:W-:-:S01]  /*35e0*/  FADD R213, R38, R213 ;  /* 0x000000d526d57221 */ /* 0x000fc20000000000 */
[----:B------:R-:W-:Y:S01]  /*35f0*/  FADD R212, R39, R212 ;  /* 0x000000d427d47221 */ /* 0x000fe20000000000 */
[----:B------:R-:W-:-:S01]  /*3600*/  FADD R211, R40, R211 ;  /* 0x000000d328d37221 */ /* 0x000fc20000000000 */
[----:B------:R-:W-:Y:S01]  /*3610*/  STL [R1+0xc8], R215 ;  /* 0x0000c8d701007387 */ /* 0x000fe20000100800 */
        /* <DEDUP_REMOVED lines=15> */
[----:B------:R0:W-:Y:S01]  /*3710*/  STL [R1+0xd8], R211 ;  /* 0x0000d8d301007387 */ /* 0x0001e20000100800 */
[----:B------:R-:W-:-:S01]  /*3720*/  FADD R198, R53, R198 ;  /* 0x000000c635c67221 */ /* 0x000fc20000000000 */
[----:B------:R-:W-:Y:S01]  /*3730*/  FADD R197, R54, R197 ;  /* 0x000000c536c57221 */ /* 0x000fe20000000000 */
        /* <DEDUP_REMOVED lines=68> */
[----:B---3--:R-:W-:-:S01]  /*3b80*/  FADD R227, R134, R227 ;  /* 0x000000e386e37221 */ /* 0x008fc20000000000 */
[----:B----4-:R-:W-:Y:S01]  /*3b90*/  FADD R226, R133, R226 ;  /* 0x000000e285e27221 */ /* 0x010fe20000000000 */
[----:B--2---:R-:W-:-:S01]  /*3ba0*/  FADD R225, R132, R225 ;  /* 0x000000e184e17221 */ /* 0x004fc20000000000 */
        /* <DEDUP_REMOVED lines=8> */
[----:B------:R-:W-:-:S05]  /*3c30*/  FADD R216, R123, R216 ;  /* 0x000000d87bd87221 */ /* 0x000fca0000000000 */
[----:B------:R2:W-:Y:S04]  /*3c40*/  STL [R1], R216 ;  /* 0x000000d801007387 */ /* 0x0005e80000100800 */
[----:B------:R3:W-:Y:S04]  /*3c50*/  STL [R1+0x4], R217 ;  /* 0x000004d901007387 */ /* 0x0007e80000100800 */
[----:B------:R4:W-:Y:S04]  /*3c60*/  STL [R1+0x8], R218 ;  /* 0x000008da01007387 */ /* 0x0009e80000100800 */
[----:B------:R1:W-:Y:S04]  /*3c70*/  STL [R1+0xc], R219 ;  /* 0x00000cdb01007387 */ /* 0x0003e80000100800 */
[----:B------:R1:W-:Y:S04]  /*3c80*/  STL [R1+0x10], R220 ;  /* 0x000010dc01007387 */ /* 0x0003e80000100800 */
[----:B------:R1:W-:Y:S04]  /*3c90*/  STL [R1+0x14], R221 ;  /* 0x000014dd01007387 */ /* 0x0003e80000100800 */
[----:B------:R1:W-:Y:S04]  /*3ca0*/  STL [R1+0x18], R222 ;  /* 0x000018de01007387 */ /* 0x0003e80000100800 */
[----:B------:R1:W-:Y:S04]  /*3cb0*/  STL [R1+0x1c], R223 ;  /* 0x00001cdf01007387 */ /* 0x0003e80000100800 */
[----:B------:R1:W-:Y:S04]  /*3cc0*/  STL [R1+0x20], R224 ;  /* 0x000020e001007387 */ /* 0x0003e80000100800 */
[----:B0-----:R-:W4:Y:S04]  /*3cd0*/  LDL.LU R211, [R1+0x30] ;  /* 0x0000300001d37983 */ /* 0x001f280000300800 */
[----:B------:R0:W-:Y:S04]  /*3ce0*/  STL [R1+0x24], R225 ;  /* 0x000024e101007387 */ /* 0x0001e80000100800 */
[----:B------:R-:W4:Y:S04]  /*3cf0*/  LDL.LU R212, [R1+0x34] ;  /* 0x0000340001d47983 */ /* 0x000f280000300800 */
[----:B------:R0:W-:Y:S04]  /*3d00*/  STL [R1+0x28], R226 ;  /* 0x000028e201007387 */ /* 0x0001e80000100800 */
[----:B------:R-:W4:Y:S04]  /*3d10*/  LDL.LU R213, [R1+0x38] ;  /* 0x0000380001d57983 */ /* 0x000f280000300800 */
[----:B------:R0:W-:Y:S04]  /*3d20*/  STL [R1+0x2c], R227 ;  /* 0x00002ce301007387 */ /* 0x0001e80000100800 */
[----:B------:R-:W4:Y:S04]  /*3d30*/  LDL.LU R214, [R1+0x3c] ;  /* 0x00003c0001d67983 */ /* 0x000f280000300800 */
[----:B------:R-:W4:Y:S04]  /*3d40*/  LDL.LU R215, [R1+0x40] ;  /* 0x0000400001d77983 */ /* 0x000f280000300800 */
[----:B--2---:R-:W2:Y:S04]  /*3d50*/  LDL.LU R216, [R1+0x44] ;  /* 0x0000440001d87983 */ /* 0x004ea80000300800 */
[----:B---3--:R-:W3:Y:S04]  /*3d60*/  LDL.LU R217, [R1+0x48] ;  /* 0x0000480001d97983 */ /* 0x008ee80000300800 */
[----:B----4-:R-:W4:Y:S04]  /*3d70*/  LDL.LU R218, [R1+0x4c] ;  /* 0x00004c0001da7983 */ /* 0x010f280000300800 */
[----:B-1----:R-:W4:Y:S04]  /*3d80*/  LDL.LU R219, [R1+0x50] ;  /* 0x0000500001db7983 */ /* 0x002f280000300800 */
[----:B------:R-:W4:Y:S04]  /*3d90*/  LDL.LU R220, [R1+0x54] ;  /* 0x0000540001dc7983 */ /* 0x000f280000300800 */
[----:B------:R-:W4:Y:S04]  /*3da0*/  LDL.LU R221, [R1+0x58] ;  /* 0x0000580001dd7983 */ /* 0x000f280000300800 */
[----:B------:R-:W4:Y:S04]  /*3db0*/  LDL.LU R222, [R1+0x5c] ;  /* 0x00005c0001de7983 */ /* 0x000f280000300800 */
[----:B------:R-:W4:Y:S04]  /*3dc0*/  LDL.LU R223, [R1+0x60] ;  /* 0x0000600001df7983 */ /* 0x000f280000300800 */
[----:B------:R-:W4:Y:S04]  /*3dd0*/  LDL.LU R224, [R1+0x64] ;  /* 0x0000640001e07983 */ /* 0x000f280000300800 */
[----:B0-----:R-:W4:Y:S04]  /*3de0*/  LDL.LU R225, [R1+0x68] ;  /* 0x0000680001e17983 */ /* 0x001f280000300800 */
[----:B------:R-:W4:Y:S04]  /*3df0*/  LDL.LU R226, [R1+0x6c] ;  /* 0x00006c0001e27983 */ /* 0x000f280000300800 */
[----:B------:R-:W4:Y:S01]  /*3e00*/  LDL.LU R227, [R1+0x70] ;  /* 0x0000700001e37983 */ /* 0x000f220000300800 */
[----:B------:R-:W-:-:S05]  /*3e10*/  FADD R211, R135, R211 ;  /* 0x000000d387d37221 */ /* 0x000fca0000000000 */
[----:B------:R0:W-:Y:S01]  /*3e20*/  STL [R1+0x30], R211 ;  /* 0x000030d301007387 */ /* 0x0001e20000100800 */
[----:B------:R-:W-:-:S03]  /*3e30*/  FADD R212, R136, R212 ;  /* 0x000000d488d47221 */ /* 0x000fc60000000000 */
[----:B0-----:R0:W5:Y:S01]  /*3e40*/  LDL.LU R211, [R1+0xd8] ;  /* 0x0000d80001d37983 */ /* 0x0011620000300800 */
[----:B------:R-:W-:-:S03]  /*3e50*/  FADD R213, R137, R213 ;  /* 0x000000d589d57221 */ /* 0x000fc60000000000 */
[----:B------:R1:W-:Y:S01]  /*3e60*/  STL [R1+0x34], R212 ;  /* 0x000034d401007387 */ /* 0x0003e20000100800 */
[----:B------:R-:W-:-:S01]  /*3e70*/  FADD R214, R138, R214 ;  /* 0x000000d68ad67221 */ /* 0x000fc20000000000 */
[----:B------:R-:W-:Y:S02]  /*3e80*/  FADD R215, R139, R215 ;  /* 0x000000d78bd77221 */ /* 0x000fe40000000000 */
[----:B-1----:R0:W5:Y:S01]  /*3e90*/  LDL.LU R212, [R1+0xd4] ;  /* 0x0000d40001d47983 */ /* 0x0021620000300800 */
[----:B--2---:R-:W-:-:S03]  /*3ea0*/  FADD R216, R140, R216 ;  /* 0x000000d88cd87221 */ /* 0x004fc60000000000 */
[----:B------:R1:W-:Y:S01]  /*3eb0*/  STL [R1+0x38], R213 ;  /* 0x000038d501007387 */ /* 0x0003e20000100800 */
[----:B---3--:R-:W-:-:S03]  /*3ec0*/  FADD R217, R141, R217 ;  /* 0x000000d98dd97221 */ /* 0x008fc60000000000 */
[----:B-1----:R0:W5:Y:S01]  /*3ed0*/  LDL.LU R213, [R1+0xd0] ;  /* 0x0000d00001d57983 */ /* 0x0021620000300800 */
[----:B----4-:R-:W-:-:S03]  /*3ee0*/  FADD R218, R142, R218 ;  /* 0x000000da8eda7221 */ /* 0x010fc60000000000 */
[----:B------:R1:W-:Y:S01]  /*3ef0*/  STL [R1+0x3c], R214 ;  /* 0x00003cd601007387 */ /* 0x0003e20000100800 */
[----:B------:R-:W-:-:S01]  /*3f00*/  FADD R219, R143, R219 ;  /* 0x000000db8fdb7221 */ /* 0x000fc20000000000 */
[----:B------:R-:W-:Y:S02]  /*3f10*/  FADD R220, R144, R220 ;  /* 0x000000dc90dc7221 */ /* 0x000fe40000000000 */
[----:B-1----:R0:W5:Y:S04]  /*3f20*/  LDL.LU R214, [R1+0xcc] ;  /* 0x0000cc0001d67983 */ /* 0x0021680000300800 */
[----:B------:R1:W-:Y:S01]  /*3f30*/  STL [R1+0x40], R215 ;  /* 0x000040d701007387 */ /* 0x0003e20000100800 */
[----:B------:R-:W-:-:S01]  /*3f40*/  FADD R221, R145, R221 ;  /* 0x000000dd91dd7221 */ /* 0x000fc20000000000 */
[----:B------:R-:W-:-:S02]  /*3f50*/  FADD R222, R146, R222 ;  /* 0x000000de92de7221 */ /* 0x000fc40000000000 */
[----:B-1----:R0:W5:Y:S04]  /*3f60*/  LDL.LU R215, [R1+0xc8] ;  /* 0x0000c80001d77983 */ /* 0x0021680000300800 */
[----:B------:R1:W-:Y:S01]  /*3f70*/  STL [R1+0x44], R216 ;  /* 0x000044d801007387 */ /* 0x0003e20000100800 */
[----:B------:R-:W-:-:S03]  /*3f80*/  FADD R223, R147, R223 ;  /* 0x000000df93df7221 */ /* 0x000fc60000000000 */
        /* <DEDUP_REMOVED lines=13> */
[----:B------:R1:W-:Y:S04]  /*4060*/  STL [R1+0x58], R221 ;  /* 0x000058dd01007387 */ /* 0x0003e80000100800 */
        /* <DEDUP_REMOVED lines=12> */
[----:B-1----:R0:W5:Y:S01]  /*4130*/  LDL.LU R227, [R1+0x98] ;  /* 0x0000980001e37983 */ /* 0x0021620000300800 */
[----:B------:R-:W-:-:S05]  /*4140*/  UMOV UR6, URZ ;  /* 0x0000003f00067c82 */ /* 0x000fca0008000000 */
.L_x_27:
[----:B------:R-:W-:Y:S05]  /*4150*/  @!P1 BRA `(.L_x_28) ;  /* 0x0000000000049947 */ /* 0x000fea0003800000 */
[----:B------:R-:W-:Y:S01]  /*4160*/  BPT.TRAP 0x1 ;  /* 0x000000040000795c */ /* 0x000fe20000300000 */
.L_x_28:
[----:B------:R-:W-:Y:S02]  /*4170*/  UISETP.GT.U32.AND UP0, UPT, UR13, 0x1, UPT ;  /* 0x000000010d00788c */ /* 0x000fe4000bf04070 */
[----:B------:R-:W-:-:S04]  /*4180*/  ULEA UR8, UR32, UR12, 0x3 ;  /* 0x0000000c20087291 */ /* 0x000fc8000f8e183f */
[----:B------:R-:W-:Y:S01]  /*4190*/  UIADD3 UR8, UR8, 0x18, URZ ;  /* 0x0000001808087890 */ /* 0x000fe2000fffe03f */
[----:B------:R-:W-:-:S03]  /*41a0*/  PLOP3.LUT P0, PT, PT, PT, UP0, 0x80, 0x0 ;  /* 0x000000000000781c */ /* 0x000fc60003f0f008 */
[----:B------:R-:W-:-:S09]  /*41b0*/  UPRMT UR8, URZ, 0x654, UR8 ;  /* 0x000006543f087896 */ /* 0x000fd20008000008 */
[----:B------:R-:W-:Y:S01]  /*41c0*/  SYNCS.ARRIVE.TRANS64.RED.A1T0 RZ, [UR8], RZ ;  /* 0x000000ffffff79a7 */ /* 0x000fe20008100408 */
[----:B------:R-:W-:Y:S05]  /*41d0*/  @P0 BRA `(.L_x_29) ;  /* 0x0000000000040947 */ /* 0x000fea0003800000 */
[----:B------:R-:W-:Y:S01]  /*41e0*/  BPT.TRAP 0x1 ;  /* 0x000000040000795c */ /* 0x000fe20000300000 */
.L_x_29:
[----:B------:R-:W-:Y:S02]  /*41f0*/  UISETP.GT.AND UP2, UPT, UR31, 0x1, UPT ;  /* 0x000000011f00788c */ /* 0x000fe4000bf44270 */
[----:B------:R-:W-:Y:S02]  /*4200*/  UIADD3 UR19, UR19, 0x1, URZ ;  /* 0x0000000113137890 */ /* 0x000fe4000fffe03f */
[----:B------:R-:W-:Y:S02]  /*4210*/  UIADD3 UR32, UR32, 0x1, URZ ;  /* 0x0000000120207890 */ /* 0x000fe4000fffe03f */
[----:B------:R-:W-:Y:S01]  /*4220*/  PLOP3.LUT P0, PT, PT, PT, UP2, 0x80, 0x0 ;  /* 0x000000000000781c */ /* 0x000fe20003f0f028 */
[----:B------:R-:W-:Y:S02]  /*4230*/  UISETP.NE.AND UP0, UPT, UR19, 0x3, UPT ;  /* 0x000000031300788c */ /* 0x000fe4000bf05270 */
[----:B------:R-:W-:Y:S02]  /*4240*/  UISETP.NE.AND UP1, UPT, UR32, 0x3, UPT ;  /* 0x000000032000788c */ /* 0x000fe4000bf25270 */
[----:B------:R-:W-:-:S02]  /*4250*/  USEL UR8, URZ, 0x1, UP0 ;  /* 0x000000013f087887 */ /* 0x000fc40008000000 */
[----:B------:R-:W-:Y:S02]  /*4260*/  UIADD3 UR31, UR31, -0x1, URZ ;  /* 0xffffffff1f1f7890 */ /* 0x000fe4000fffe03f */
[----:B------:R-:W-:Y:S02]  /*4270*/  USEL UR19, UR19, URZ, UP0 ;  /* 0x0000003f13137287 */ /* 0x000fe40008000000 */
[----:B------:R-:W-:Y:S01]  /*4280*/  LOP3.LUT R228, R228, UR8, RZ, 0x3c, !PT ;  /* 0x00000008e4e47c12 */ /* 0x000fe2000f8e3cff */
[----:B------:R-:W-:Y:S01]  /*4290*/  USEL UR32, UR32, URZ, UP1 ;  /* 0x0000003f20207287 */ /* 0x000fe20008800000 */
[----:B------:R-:W-:Y:S01]  /*42a0*/  UMOV UR8, 0x1 ;  /* 0x0000000100087882 */ /* 0x000fe20000000000 */
[----:B------:R-:W-:Y:S10]  /*42b0*/  @P0 BRA `(.L_x_30) ;  /* 0xffffffec008c0947 */ /* 0x000ff4000383ffff */
.L_x_22:
[----:B------:R-:W-:-:S04]  /*42c0*/  UISETP.NE.AND UP0, UPT, UR6, URZ, UPT ;  /* 0x0000003f0600728c */ /* 0x000fc8000bf05270 */
[----:B------:R-:W-:-:S06]  /*42d0*/  USEL UR6, URZ, 0x1, !UP0 ;  /* 0x000000013f067887 */ /* 0x000fcc000c000000 */
[----:B------:R-:W-:-:S13]  /*42e0*/  ISETP.NE.AND P0, PT, RZ, UR6, PT ;  /* 0x00000006ff007c0c */ /* 0x000fda000bf05270 */
[----:B------:R-:W-:Y:S05]  /*42f0*/  @!P0 BRA `(.L_x_31) ;  /* 0x0000000c00d48947 */ /* 0x000fea0003800000 */
[----:B------:R-:W-:Y:S02]  /*4300*/  WARPGROUP.DEPBAR.LE gsb0, 0x0 ;  /* 0x00008000000079c5 */ /* 0x000fe40000010000 */
[----:B-----5:R-:W-:-:S05]  /*4310*/  FADD R227, R24, R227 ;  /* 0x000000e318e37221 */ /* 0x020fca0000000000 */
[----:B------:R3:W-:Y:S04]  /*4320*/  STL [R1+0x98], R227 ;  /* 0x000098e301007387 */ /* 0x0007e80000100800 */
[----:B---3--:R-:W3:Y:S04]  /*4330*/  LDL.LU R227, [R1+0x70] ;  /* 0x0000700001e37983 */ /* 0x008ee80000300800 */
[----:B---3--:R3:W-:Y:S04]  /*4340*/  STL [R1+0x9c], R227 ;  /* 0x00009ce301007387 */ /* 0x0087e80000100800 */
        /* <DEDUP_REMOVED lines=54> */
[----:B---3--:R-:W3:Y:S01]  /*46b0*/  LDL.LU R227, [R1] ;  /* 0x0000000001e37983 */ /* 0x008ee20000300800 */
[----:B------:R-:W-:Y:S01]  /*46c0*/  FADD R226, R25, R226 ;  /* 0x000000e219e27221 */ /* 0x000fe20000000000 */
        /* <DEDUP_REMOVED lines=97> */
[----:B---3--:R-:W-:-:S05]  /*4ce0*/  FADD R227, R123, R227 ;  /* 0x000000e37be37221 */ /* 0x008fca0000000000 */
[----:B------:R3:W-:Y:S04]  /*4cf0*/  STL [R1], R227 ;  /* 0x000000e301007387 */ /* 0x0007e80000100800 */
[----:B---3--:R-:W3:Y:S02]  /*4d00*/  LDL.LU R227, [R1+0x108] ;  /* 0x0001080001e37983 */ /* 0x008ee40000300800 */
[----:B---3--:R-:W-:-:S05]  /*4d10*/  FADD R227, R124, R227 ;  /* 0x000000e37ce37221 */ /* 0x008fca0000000000 */
[----:B------:R3:W-:Y:S04]  /*4d20*/  STL [R1+0x4], R227 ;  /* 0x000004e301007387 */ /* 0x0007e80000100800 */
        /* <DEDUP_REMOVED lines=81> */
[----:B---3--:R3:W5:Y:S02]  /*5240*/  LDL.LU R227, [R1+0x98] ;  /* 0x0000980001e37983 */ /* 0x0087640000300800 */
.L_x_31:
[----:B------:R-:W-:-:S04]  /*5250*/  IMAD.U32 R228, RZ, RZ, UR30 ;  /* 0x0000001effe47e24 */ /* 0x000fc8000f8e00ff */
[----:B------:R4:W-:Y:S01]  /*5260*/  SYNCS.ARRIVE.TRANS64.A1T0 RZ, [R228+UR28], RZ ;  /* 0x000000ffe4ff79a7 */ /* 0x0009e2000810001c */
[----:B------:R-:W-:Y:S02]  /*5270*/  WARPGROUP.DEPBAR.LE gsb0, 0x0 ;  /* 0x00008000000079c5 */ /* 0x000fe40000010000 */
[----:B------:R-:W0:Y:S02]  /*5280*/  LDC R24, c[0x0][0x28c] ;  /* 0x0000a300ff187b82 */ /* 0x000e240000000800 */
[----:B0-----:R-:W-:-:S13]  /*5290*/  ISETP.GE.AND P0, PT, R24, 0x1, PT ;  /* 0x000000011800780c */ /* 0x001fda0003f06270 */
[----:B----4-:R-:W-:Y:S05]  /*52a0*/  @!P0 BRA `(.L_x_32) ;  /* 0x0000000000408947 */ /* 0x010fea0003800000 */
[----:B------:R-:W-:-:S06]  /*52b0*/  UISETP.NE.AND UP0, UPT, UR26, 0x3, UPT ;  /* 0x000000031a00788c */ /* 0x000fcc000bf05270 */
[----:B------:R-:W-:-:S13]  /*52c0*/  PLOP3.LUT P0, PT, PT, PT, UP0, 0x80, 0x0 ;  /* 0x000000000000781c */ /* 0x000fda0003f0f008 */
[----:B------:R-:W-:Y:S05]  /*52d0*/  @!P0 BRA `(.L_x_33) ;  /* 0x0000000000048947 */ /* 0x000fea0003800000 */
[----:B------:R-:W-:Y:S01]  /*52e0*/  BPT.TRAP 0x1 ;  /* 0x000000040000795c */ /* 0x000fe20000300000 */
.L_x_33:
[----:B------:R-:W-:Y:S02]  /*52f0*/  UIADD3 UR8, UR16, UR5, URZ ;  /* 0x0000000510087290 */ /* 0x000fe4000fffe03f */
[----:B------:R-:W-:Y:S02]  /*5300*/  UISETP.GT.U32.AND UP0, UPT, UR13, 0x1, UPT ;  /* 0x000000010d00788c */ /* 0x000fe4000bf04070 */
[----:B------:R-:W-:-:S04]  /*5310*/  UIMAD.WIDE.U32 UR6, UR8, -0x55555555, URZ ;  /* 0xaaaaaaab080678a5 */ /* 0x000fc8000f8e003f */
[----:B------:R-:W-:Y:S01]  /*5320*/  USHF.R.U32.HI UR6, URZ, 0x1, UR7 ;  /* 0x000000013f067899 */ /* 0x000fe20008011607 */
[----:B------:R-:W-:-:S03]  /*5330*/  PLOP3.LUT P0, PT, PT, PT, UP0, 0x80, 0x0 ;  /* 0x000000000000781c */ /* 0x000fc60003f0f008 */
[----:B------:R-:W-:-:S04]  /*5340*/  UIMAD UR8, UR6, -0x3, UR8 ;  /* 0xfffffffd060878a4 */ /* 0x000fc8000f8e0208 */
[----:B------:R-:W-:-:S04]  /*5350*/  ULEA UR8, UR8, UR12, 0x3 ;  /* 0x0000000c08087291 */ /* 0x000fc8000f8e183f */
[----:B------:R-:W-:-:S04]  /*5360*/  UIADD3 UR8, UR8, 0x18, URZ ;  /* 0x0000001808087890 */ /* 0x000fc8000fffe03f */
[----:B------:R-:W-:-:S09]  /*5370*/  UPRMT UR8, URZ, 0x654, UR8 ;  /* 0x000006543f087896 */ /* 0x000fd20008000008 */
[----:B------:R-:W-:Y:S01]  /*5380*/  SYNCS.ARRIVE.TRANS64.RED.A1T0 RZ, [UR8], RZ ;  /* 0x000000ffffff79a7 */ /* 0x000fe20008100408 */
[----:B------:R-:W-:Y:S05]  /*5390*/  @P0 BRA `(.L_x_32) ;  /* 0x0000000000040947 */ /* 0x000fea0003800000 */
[----:B------:R-:W-:Y:S01]  /*53a0*/  BPT.TRAP 0x1 ;  /* 0x000000040000795c */ /* 0x000fe20000300000 */
.L_x_32:
[----:B------:R-:W0:Y:S01]  /*53b0*/  S2R R25, SR_TID.X ;  /* 0x0000000000197919 */ /* 0x000e220000002100 */
[----:B------:R-:W-:Y:S01]  /*53c0*/  IMAD.U32 R24, RZ, RZ, UR29 ;  /* 0x0000001dff187e24 */ /* 0x000fe2000f8e00ff */
[----:B------:R-:W-:Y:S01]  /*53d0*/  UIADD3 UR5, UR27, UR5, URZ ;  /* 0x000000051b057290 */ /* 0x000fe2000fffe03f */
[----:B------:R-:W4:Y:S01]  /*53e0*/  LDC R35, c[0x0][0x288] ;  /* 0x0000a200ff237b82 */ /* 0x000f220000000800 */
[----:B------:R-:W-:Y:S02]  /*53f0*/  UISETP.GE.U32.AND UP1, UPT, UR27, 0x3, UPT ;  /* 0x000000031b00788c */ /* 0x000fe4000bf26070 */
[----:B------:R-:W-:Y:S01]  /*5400*/  SHF.L.U32 R24, R24, 0x1f, RZ ;  /* 0x0000001f18187819 */ /* 0x000fe200000006ff */
[----:B------:R-:W-:Y:S02]  /*5410*/  UISETP.GT.U32.AND UP0, UPT, UR5, 0x2, UPT ;  /* 0x000000020500788c */ /* 0x000fe4000bf04070 */
[----:B------:R-:W-:Y:S01]  /*5420*/  UIMAD.WIDE.U32 UR6, UR5, -0x55555555, URZ ;  /* 0xaaaaaaab050678a5 */ /* 0x000fe2000f8e003f */
[----:B------:R-:W1:Y:S01]  /*5430*/  SYNCS.PHASECHK.TRANS64.TRYWAIT P0, [UR17+0x8], R24 ;  /* 0x00000818ff0075a7 */ /* 0x000e620008000151 */
[----:B------:R-:W-:-:S02]  /*5440*/  UISETP.LT.U32.AND UP0, UPT, UR27, 0x3, UP0 ;  /* 0x000000031b00788c */ /* 0x000fc40008701070 */
[----:B------:R-:W-:Y:S02]  /*5450*/  USHF.R.U32.HI UR6, URZ, 0x1, UR7 ;  /* 0x000000013f067899 */ /* 0x000fe40008011607 */
[----:B------:R-:W-:Y:S02]  /*5460*/  USEL UR8, URZ, 0x1, !UP0 ;  /* 0x000000013f087887 */ /* 0x000fe4000c000000 */
[----:B------:R-:W-:Y:S02]  /*5470*/  UIMAD UR5, UR6, -0x3, UR5 ;  /* 0xfffffffd060578a4 */ /* 0x000fe4000f8e0205 */
[----:B------:R-:W-:-:S04]  /*5480*/  ULOP3.LUT UR4, UR4, UR8, URZ, 0x3c, !UPT ;  /* 0x0000000804047292 */ /* 0x000fc8000f8e3c3f */
[----:B------:R-:W-:Y:S01]  /*5490*/  @UP1 ULOP3.LUT UR4, UR4, 0x1, UR6, 0x78, !UPT ;  /* 0x0000000104041892 */ /* 0x000fe2000f8e7806 */
[----:B0-----:R-:W-:-:S04]  /*54a0*/  SHF.R.S32.HI R26, RZ, 0x1f, R25 ;  /* 0x0000001fff1a7819 */ /* 0x001fc80000011419 */
[----:B------:R-:W-:-:S04]  /*54b0*/  LEA.HI R26, R26, R25, RZ, 0x7 ;  /* 0x000000191a1a7211 */ /* 0x000fc800078f38ff */
[----:B------:R-:W-:-:S05]  /*54c0*/  LOP3.LUT R26, R26, 0xffffff80, RZ, 0xc0, !PT ;  /* 0xffffff801a1a7812 */ /* 0x000fca00078ec0ff */
[----:B------:R-:W-:-:S05]  /*54d0*/  IMAD.IADD R26, R25, 0x1, -R26 ;  /* 0x00000001191a7824 */ /* 0x000fca00078e0a1a */
[----:B------:R-:W-:-:S04]  /*54e0*/  SHF.R.S32.HI R25, RZ, 0x1f, R26 ;  /* 0x0000001fff197819 */ /* 0x000fc8000001141a */
[----:B------:R-:W-:-:S04]  /*54f0*/  LEA.HI R25, R25, R26, RZ, 0x2 ;  /* 0x0000001a19197211 */ /* 0x000fc800078f10ff */
[----:B------:R-:W-:-:S05]  /*5500*/  LOP3.LUT R25, R25, 0xfffffffc, RZ, 0xc0, !PT ;  /* 0xfffffffc19197812 */ /* 0x000fca00078ec0ff */
[----:B------:R-:W-:-:S04]  /*5510*/  IMAD.IADD R40, R26, 0x1, -R25 ;  /* 0x000000011a287824 */ /* 0x000fc800078e0a19 */
[----:B------:R-:W-:Y:S01]  /*5520*/  IMAD.SHL.U32 R32, R40, 0x2, RZ ;  /* 0x0000000228207824 */ /* 0x000fe200078e00ff */
[----:B-1--4-:R-:W-:Y:S06]  /*5530*/  @!P0 BRA `(.L_x_34) ;  /* 0x000000a800588947 */ /* 0x012fec0003800000 */
.L_x_319:
[----:B------:R1:W-:Y:S01]  /*5540*/  STL [R1+0xa0], R3 ;  /* 0x0000a00301007387 */ /* 0x0003e20000100800 */
[----:B------:R-:W-:Y:S01]  /*5550*/  ULDC.64 UR6, c[0x0][0x5d0] ;  /* 0x0001740000067ab9 */ /* 0x000fe20000000a00 */
[----:B------:R-:W-:Y:S01]  /*5560*/  SHF.R.S32.HI R33, RZ, 0x1f, R32 ;  /* 0x0000001fff217819 */ /* 0x000fe20000011420 */
[----:B------:R-:W-:Y:S01]  /*5570*/  ULDC UR8, c[0x0][0x284] ;  /* 0x0000a10000087ab9 */ /* 0x000fe20000000800 */
[----:B-1----:R-:W4:Y:S04]  /*5580*/  LDL.LU R3, [R1+0x84] ;  /* 0x0000840001037983 */ /* 0x002f280000300800 */
[----:B------:R1:W-:Y:S04]  /*5590*/  STL [R1+0x9c], R2 ;  /* 0x00009c0201007387 */ /* 0x0003e80000100800 */
[----:B-1----:R-:W2:Y:S04]  /*55a0*/  LDL R2, [R1+0x80] ;  /* 0x0000800001027983 */ /* 0x002ea80000100800 */
[----:B-----5:R1:W-:Y:S04]  /*55b0*/  STL [R1+0x98], R0 ;  /* 0x0000980001007387 */ /* 0x0203e80000100800 */
[----:B-1----:R-:W3:Y:S01]  /*55c0*/  LDL R0, [R1+0x74] ;  /* 0x0000740001007983 */ /* 0x002ee20000100800 */
[----:B----4-:R-:W-:-:S03]  /*55d0*/  IMAD.SHL.U32 R37, R3, 0x100, RZ ;  /* 0x0000010003257824 */ /* 0x010fc600078e00ff */
[----:B------:R1:W5:Y:S01]  /*55e0*/  LDL.LU R3, [R1+0xa0] ;  /* 0x0000a00001037983 */ /* 0x0003620000300800 */
[----:B--2---:R-:W-:-:S03]  /*55f0*/  IMAD.SHL.U32 R34, R2, 0x40, RZ ;  /* 0x0000004002227824 */ /* 0x004fc600078e00ff */
[----:B------:R1:W5:Y:S01]  /*5600*/  LDL.LU R2, [R1+0x9c] ;  /* 0x00009c0001027983 */ /* 0x0003620000300800 */
[----:B---3--:R-:W-:Y:S01]  /*5610*/  SHF.R.S32.HI R38, RZ, 0x1f, R0 ;  /* 0x0000001fff267819 */ /* 0x008fe20000011400 */
[----:B0-----:R-:W-:-:S04]  /*5620*/  IMAD.WIDE.U32 R24, R0, UR6, R32 ;  /* 0x0000000600187c25 */ /* 0x001fc8000f8e0020 */
[----:B------:R-:W-:-:S04]  /*5630*/  IMAD R26, R38, UR6, RZ ;  /* 0x00000006261a7c24 */ /* 0x000fc8000f8e02ff */
[----:B------:R-:W-:Y:S02]  /*5640*/  IMAD R27, R0, UR7, R26 ;  /* 0x00000007001b7c24 */ /* 0x000fe4000f8e021a */
[----:B------:R1:W5:Y:S01]  /*5650*/  LDL.LU R0, [R1+0x98] ;  /* 0x0000980001007983 */ /* 0x0003620000300800 */
[----:B------:R-:W-:-:S04]  /*5660*/  ISETP.GE.AND P0, PT, R34, UR8, PT ;  /* 0x0000000822007c0c */ /* 0x000fc8000bf06270 */
[C---:B------:R-:W-:Y:S02]  /*5670*/  ISETP.GE.OR P0, PT, R37.reuse, R35, P0 ;  /* 0x000000232500720c */ /* 0x040fe40000706670 */
[----:B------:R-:W-:Y:S02]  /*5680*/  SHF.R.S32.HI R36, RZ, 0x1f, R37 ;  /* 0x0000001fff247819 */ /* 0x000fe40000011425 */
[----:B------:R-:W-:-:S04]  /*5690*/  IADD3 R24, P1, R37, R24, RZ ;  /* 0x0000001825187210 */ /* 0x000fc80007f3e0ff */
[----:B------:R-:W-:-:S05]  /*56a0*/  IADD3.X R25, R36, R25, R27, P1, !PT ;  /* 0x0000001924197210 */ /* 0x000fca0000ffe41b */
[----:B-1----:R-:W-:Y:S05]  /*56b0*/  @P0 BRA `(.L_x_35) ;  /* 0x0000008c00d00947 */ /* 0x002fea0003800000 */
[----:B------:R0:W-:Y:S01]  /*56c0*/  STL.64 [R1+0xa0], R4 ;  /* 0x0000a00401007387 */ /* 0x0001e20000100a00 */
[----:B------:R-:W1:Y:S01]  /*56d0*/  LDC.64 R28, c[0x0][0x5c8] ;  /* 0x00017200ff1c7b82 */ /* 0x000e620000000a00 */
[----:B------:R-:W-:Y:S02]  /*56e0*/  ULDC.64 UR6, c[0x0][0x5c0] ;  /* 0x0001700000067ab9 */ /* 0x000fe40000000a00 */
[----:B0-----:R-:W2:Y:S04]  /*56f0*/  LDL.64 R4, [R1+0x88] ;  /* 0x0000880001047983 */ /* 0x001ea80000100a00 */
[----:B-----5:R0:W-:Y:S04]  /*5700*/  STL [R1+0x9c], R2 ;  /* 0x00009c0201007387 */ /* 0x0201e80000100800 */
[----:B0-----:R-:W2:Y:S04]  /*5710*/  LDL.LU R2, [R1+0x80] ;  /* 0x0000800001027983 */ /* 0x001ea80000300800 */
[----:B------:R0:W-:Y:S04]  /*5720*/  STL [R1+0x98], R0 ;  /* 0x0000980001007387 */ /* 0x0001e80000100800 */
[----:B0-----:R-:W3:Y:S01]  /*5730*/  LDL R0, [R1+0x90] ;  /* 0x0000900001007983 */ /* 0x001ee20000100800 */
[----:B--2---:R-:W-:-:S03]  /*5740*/  IMAD.WIDE R30, R2, 0x40, R4 ;  /* 0x00000040021e7825 */ /* 0x004fc600078e0204 */
[----:B------:R0:W5:Y:S04]  /*5750*/  LDL.LU.64 R4, [R1+0xa0] ;  /* 0x0000a00001047983 */ /* 0x0001680000300a00 */
[----:B------:R0:W5:Y:S01]  /*5760*/  LDL.LU R2, [R1+0x9c] ;  /* 0x00009c0001027983 */ /* 0x0001620000300800 */
[-C--:B-1----:R-:W-:Y:S02]  /*5770*/  IMAD R26, R31, R28.reuse, RZ ;  /* 0x0000001c1f1a7224 */ /* 0x082fe400078e02ff */
[----:B------:R-:W-:-:S04]  /*5780*/  IMAD.WIDE.U32 R24, R30, R28, R24 ;  /* 0x0000001c1e187225 */ /* 0x000fc800078e0018 */
[----:B------:R-:W-:Y:S01]  /*5790*/  IMAD R27, R30, R29, R26 ;  /* 0x0000001d1e1b7224 */ /* 0x000fe200078e021a */
[----:B------:R-:W-:Y:S01]  /*57a0*/  LEA R26, P0, R28, R24, 0x3 ;  /* 0x000000181c1a7211 */ /* 0x000fe200078018ff */
[----:B---3--:R-:W-:Y:S01]  /*57b0*/  IMAD.IADD R39, R0, 0x1, -R34 ;  /* 0x0000000100277824 */ /* 0x008fe200078e0a22 */
[----:B------:R-:W-:Y:S01]  /*57c0*/  IADD3 R24, P1, R24, UR6, RZ ;  /* 0x0000000618187c10 */ /* 0x000fe2000ff3e0ff */
[----:B------:R0:W5:Y:S01]  /*57d0*/  LDL.LU R0, [R1+0x98] ;  /* 0x0000980001007983 */ /* 0x0001620000300800 */
[----:B------:R-:W-:Y:S01]  /*57e0*/  IMAD.IADD R27, R25, 0x1, R27 ;  /* 0x00000001191b7824 */ /* 0x000fe200078e021b */
[----:B------:R-:W-:-:S04]  /*57f0*/  IADD3 R26, P3, R26, UR6, RZ ;  /* 0x000000061a1a7c10 */ /* 0x000fc8000ff7e0ff */
[----:B------:R-:W-:Y:S01]  /*5800*/  LEA.HI.X R29, R28, R27, R29, 0x3, P0 ;  /* 0x0000001b1c1d7211 */ /* 0x000fe200000f1c1d */
[----:B------:R-:W-:Y:S01]  /*5810*/  IMAD R28, R40, -0x2, R35 ;  /* 0xfffffffe281c7824 */ /* 0x000fe200078e0223 */
[----:B------:R-:W-:Y:S01]  /*5820*/  FSETP.NEU.AND P0, PT, RZ, UR25, PT ;  /* 0x00000019ff007c0b */ /* 0x000fe2000bf0d000 */
[----:B------:R-:W-:Y:S01]  /*5830*/  BSSY B0, `(.L_x_35) ;  /* 0x00008dc000007945 */ /* 0x000fe20003800000 */
[----:B------:R-:W-:Y:S02]  /*5840*/  IADD3.X R25, R27, UR7, RZ, P1, !PT ;  /* 0x000000071b197c10 */ /* 0x000fe40008ffe4ff */
[----:B------:R-:W-:Y:S01]  /*5850*/  IADD3.X R27, R29, UR7, RZ, P3, !PT ;  /* 0x000000071d1b7c10 */ /* 0x000fe20009ffe4ff */
[----:B------:R-:W-:-:S08]  /*5860*/  IMAD.IADD R34, R28, 0x1, -R37 ;  /* 0x000000011c227824 */ /* 0x000fd000078e0a25 */
[----:B0-----:R-:W-:Y:S05]  /*5870*/  @!P0 BRA `(.L_x_36) ;  /* 0x0000006800e08947 */ /* 0x001fea0003800000 */
[----:B-----5:R0:W-:Y:S01]  /*5880*/  STL [R1+0x98], R0 ;  /* 0x0000980001007387 */ /* 0x0201e20000100800 */
[----:B------:R-:W-:Y:S01]  /*5890*/  ULDC.64 UR6, c[0x0][0x5b8] ;  /* 0x00016e0000067ab9 */ /* 0x000fe20000000a00 */
[----:B------:R-:W-:Y:S02]  /*58a0*/  ULDC.64 UR8, c[0x0][0x5a8] ;  /* 0x00016a0000087ab9 */ /* 0x000fe40000000a00 */
[----:B0-----:R-:W2:Y:S01]  /*58b0*/  LDL.LU R0, [R1+0x74] ;  /* 0x0000740001007983 */ /* 0x001ea20000300800 */
[----:B------:R-:W-:Y:S01]  /*58c0*/  IMAD R28, R38, UR6, RZ ;  /* 0x00000006261c7c24 */ /* 0x000fe2000f8e02ff */
[----:B------:R-:W-:Y:S01]  /*58d0*/  BSSY B1, `(.L_x_37) ;  /* 0x0000011000017945 */ /* 0x000fe20003800000 */
[----:B--2---:R-:W-:-:S04]  /*58e0*/  IMAD.WIDE.U32 R32, R0, UR6, R32 ;  /* 0x0000000600207c25 */ /* 0x004fc8000f8e0020 */
[----:B------:R-:W-:Y:S01]  /*58f0*/  IMAD R29, R0, UR7, R28 ;  /* 0x00000007001d7c24 */ /* 0x000fe2000f8e021c */
[----:B------:R-:W-:Y:S01]  /*5900*/  IADD3 R32, P0, R37, R32, RZ ;  /* 0x0000002025207210 */ /* 0x000fe20007f1e0ff */
[----:B------:R0:W5:Y:S01]  /*5910*/  LDL.LU R0, [R1+0x98] ;  /* 0x0000980001007983 */ /* 0x0001620000300800 */
[----:B------:R-:W-:Y:S02]  /*5920*/  ULDC.64 UR6, c[0x0][0x5b0] ;  /* 0x00016c0000067ab9 */ /* 0x000fe40000000a00 */
[----:B------:R-:W-:Y:S01]  /*5930*/  IADD3.X R33, R36, R33, R29, P0, !PT ;  /* 0x0000002124217210 */ /* 0x000fe200007fe41d */
[----:B------:R-:W-:Y:S01]  /*5940*/  IMAD R35, R31, UR6, RZ ;  /* 0x000000061f237c24 */ /* 0x000fe2000f8e02ff */
[----:B------:R-:W-:Y:S01]  /*5950*/  ISETP.GE.AND P0, PT, R39, 0x1, PT ;  /* 0x000000012700780c */ /* 0x000fe20003f06270 */
[----:B------:R-:W-:-:S03]  /*5960*/  IMAD.WIDE.U32 R28, R30, UR6, R32 ;  /* 0x000000061e1c7c25 */ /* 0x000fc6000f8e0020 */
[----:B------:R-:W-:Y:S01]  /*5970*/  ISETP.LT.OR P4, PT, R34, 0x1, !P0 ;  /* 0x000000012200780c */ /* 0x000fe20004781670 */
[----:B------:R-:W-:Y:S01]  /*5980*/  IMAD R35, R30, UR7, R35 ;  /* 0x000000071e237c24 */ /* 0x000fe2000f8e0223 */
[----:B------:R-:W-:-:S04]  /*5990*/  IADD3 R28, P1, R28, UR8, RZ ;  /* 0x000000081c1c7c10 */ /* 0x000fc8000ff3e0ff */
[--C-:B------:R-:W-:Y:S02]  /*59a0*/  IADD3.X R29, R29, UR9, R35.reuse, P1, !PT ;  /* 0x000000091d1d7c10 */ /* 0x100fe40008ffe423 */
[----:B------:R-:W-:-:S05]  /*59b0*/  PRMT R35, RZ, 0x7610, R35 ;  /* 0x00007610ff237816 */ /* 0x000fca0000000023 */
[----:B0-----:R-:W-:Y:S05]  /*59c0*/  @P4 BRA `(.L_x_38) ;  /* 0x0000000000044947 */ /* 0x001fea0003800000 */
[----:B------:R0:W5:Y:S02]  /*59d0*/  LDG.E.U8 R35, desc[UR22][R28.64] ;  /* 0x000000161c237981 */ /* 0x000164000c1e1100 */
.L_x_38:
[----:B------:R-:W-:Y:S05]  /*59e0*/  BSYNC B1 ;  /* 0x0000000000017941 */ /* 0x000fea0003800000 */
.L_x_37:
[----:B-----5:R-:W-:Y:S01]  /*59f0*/  LOP3.LUT R35, R35, 0xff, RZ, 0xc0, !PT ;  /* 0x000000ff23237812 */ /* 0x020fe200078ec0ff */
[----:B------:R-:W-:Y:S01]  /*5a00*/  BSSY B1, `(.L_x_39) ;  /* 0x000000b000017945 */ /* 0x000fe20003800000 */
[----:B------:R-:W-:Y:S02]  /*5a10*/  ISETP.LT.OR P3, PT, R34, 0x2, !P0 ;  /* 0x000000022200780c */ /* 0x000fe40004761670 */
[----:B------:R-:W-:-:S05]  /*5a20*/  F2FP.F16.E5M2.UNPACK_B R35, R35 ;  /* 0x00000023ff23723e */ /* 0x000fca00020004ff */
[----:B------:R-:W-:-:S05]  /*5a30*/  HADD2.F32 R35, -RZ, R35.H0_H0 ;  /* 0x20000023ff237230 */ /* 0x000fca0000004100 */
[----:B------:R-:W-:Y:S01]  /*5a40*/  FMUL R36, R35, UR25 ;  /* 0x0000001923247c20 */ /* 0x000fe20008400000 */
[----:B------:R-:W-:-:S03]  /*5a50*/  PRMT R35, RZ, 0x7610, R35 ;  /* 0x00007610ff237816 */ /* 0x000fc60000000023 */
[----:B------:R-:W-:-:S05]  /*5a60*/  FFMA R36, R227, UR24, R36 ;  /* 0x00000018e3247c23 */ /* 0x000fca0008000024 */
[----:B------:R-:W-:-:S05]  /*5a70*/  F2FP.SATFINITE.E5M2.F32.PACK_AB_MERGE_C R37, RZ, R36, RZ ;  /* 0x00000024ff25723e */ /* 0x000fca00048060ff */
[----:B------:R1:W-:Y:S01]  /*5a80*/  @!P4 STG.E.U8 desc[UR22][R24.64], R37 ;  /* 0x000000251800c986 */ /* 0x0003e2000c101116 */
[----:B------:R-:W-:Y:S05]  /*5a90*/  @P3 BRA `(.L_x_40) ;  /* 0x0000000000043947 */ /* 0x000fea0003800000 */
[----:B------:R2:W5:Y:S02]  /*5aa0*/  LDG.E.U8 R35, desc[UR22][R28.64+0x1] ;  /* 0x000001161c237981 */ /* 0x000564000c1e1100 */
.L_x_40:
[----:B------:R-:W-:Y:S05]  /*5ab0*/  BSYNC B1 ;  /* 0x0000000000017941 */ /* 0x000fea0003800000 */
.L_x_39:
[----:B-----5:R-:W-:Y:S01]  /*5ac0*/  LOP3.LUT R35, R35, 0xff, RZ, 0xc0, !PT ;  /* 0x000000ff23237812 */ /* 0x020fe200078ec0ff */
[----:B------:R-:W-:Y:S01]  /*5ad0*/  BSSY B1, `(.L_x_41) ;  /* 0x0000013000017945 */ /* 0x000fe20003800000 */
[----:B-1----:R-:W-:Y:S02]  /*5ae0*/  IADD3 R37, P1, R30, 0x8, RZ ;  /* 0x000000081e257810 */ /* 0x002fe40007f3e0ff */
[----:B------:R-:W-:-:S03]  /*5af0*/  F2FP.F16.E5M2.UNPACK_B R35, R35 ;  /* 0x00000023ff23723e */ /* 0x000fc600020004ff */
[----:B------:R-:W-:Y:S01]  /*5b00*/  IMAD.X R30, RZ, RZ, R31, P1 ;  /* 0x000000ffff1e7224 */ /* 0x000fe200008e061f */
[----:B------:R-:W-:Y:S01]  /*5b10*/  ISETP.GE.AND P1, PT, R39, 0x9, PT ;  /* 0x000000092700780c */ /* 0x000fe20003f26270 */
[----:B------:R-:W-:Y:S02]  /*5b20*/  HADD2.F32 R35, -RZ, R35.H0_H0 ;  /* 0x20000023ff237230 */ /* 0x000fe40000004100 */
[----:B------:R-:W-:Y:S01]  /*5b30*/  IMAD R30, R30, UR6, RZ ;  /* 0x000000061e1e7c24 */ /* 0x000fe2000f8e02ff */
[----:B------:R-:W-:Y:S01]  /*5b40*/  ISETP.LT.OR P5, PT, R34, 0x1, !P1 ;  /* 0x000000012200780c */ /* 0x000fe20004fa1670 */
[----:B------:R-:W-:-:S04]  /*5b50*/  IMAD.WIDE.U32 R32, R37, UR6, R32 ;  /* 0x0000000625207c25 */ /* 0x000fc8000f8e0020 */
[----:B------:R-:W-:Y:S01]  /*5b60*/  FMUL R35, R35, UR25 ;  /* 0x0000001923237c20 */ /* 0x000fe20008400000 */
[----:B------:R-:W-:-:S03]  /*5b70*/  IMAD R37, R37, UR7, R30 ;  /* 0x0000000725257c24 */ /* 0x000fc6000f8e021e */
[----:B------:R-:W-:Y:S01]  /*5b80*/  FFMA R35, R226, UR24, R35 ;  /* 0x00000018e2237c23 */ /* 0x000fe20008000023 */
[----:B------:R-:W-:Y:S02]  /*5b90*/  IADD3 R30, P4, R32, UR8, RZ ;  /* 0x00000008201e7c10 */ /* 0x000fe4000ff9e0ff */
[----:B------:R-:W-:Y:S02]  /*5ba0*/  PRMT R32, RZ, 0x7610, R32 ;  /* 0x00007610ff207816 */ /* 0x000fe40000000020 */
[----:B------:R-:W-:Y:S02]  /*5bb0*/  F2FP.SATFINITE.E5M2.F32.PACK_AB_MERGE_C R35, RZ, R35, RZ ;  /* 0x00000023ff23723e */ /* 0x000fe400048060ff */
[----:B------:R-:W-:-:S03]  /*5bc0*/  IADD3.X R31, R33, UR9, R37, P4, !PT ;  /* 0x00000009211f7c10 */ /* 0x000fc6000a7fe425 */
[----:B------:R1:W-:Y:S01]  /*5bd0*/  @!P3 STG.E.U8 desc[UR22][R24.64+0x1], R35 ;  /* 0x000001231800b986 */ /* 0x0003e2000c101116 */
[----:B------:R-:W-:Y:S05]  /*5be0*/  @P5 BRA `(.L_x_42) ;  /* 0x0000000000045947 */ /* 0x000fea0003800000 */
[----:B------:R3:W5:Y:S02]  /*5bf0*/  LDG.E.U8 R32, desc[UR22][R30.64] ;  /* 0x000000161e207981 */ /* 0x000764000c1e1100 */
.L_x_42:
[----:B------:R-:W-:Y:S05]  /*5c00*/  BSYNC B1 ;  /* 0x0000000000017941 */ /* 0x000fea0003800000 */
.L_x_41:
[----:B-----5:R-:W-:Y:S01]  /*5c10*/  LOP3.LUT R32, R32, 0xff, RZ, 0xc0, !PT ;  /* 0x000000ff20207812 */ /* 0x020fe200078ec0ff */
[----:B------:R-:W-:Y:S01]  /*5c20*/  BSSY B1, `(.L_x_43) ;  /* 0x000000b000017945 */ /* 0x000fe20003800000 */
[----:B------:R-:W-:Y:S02]  /*5c30*/  ISETP.LT.OR P3, PT, R34, 0x2, !P1 ;  /* 0x000000022200780c */ /* 0x000fe40004f61670 */
[----:B------:R-:W-:-:S05]  /*5c40*/  F2FP.F16.E5M2.UNPACK_B R32, R32 ;  /* 0x00000020ff20723e */ /* 0x000fca00020004ff */
[----:B------:R-:W-:-:S05]  /*5c50*/  HADD2.F32 R32, -RZ, R32.H0_H0 ;  /* 0x20000020ff207230 */ /* 0x000fca0000004100 */
[----:B------:R-:W-:-:S04]  /*5c60*/  FMUL R32, R32, UR25 ;  /* 0x0000001920207c20 */ /* 0x000fc80008400000 */
[----:B------:R-:W-:-:S05]  /*5c70*/  FFMA R32, R225, UR24, R32 ;  /* 0x00000018e1207c23 */ /* 0x000fca0008000020 */
[----:B------:R-:W-:Y:S02]  /*5c80*/  F2FP.SATFINITE.E5M2.F32.PACK_AB_MERGE_C R33, RZ, R32, RZ ;  /* 0x00000020ff21723e */ /* 0x000fe400048060ff */
[----:B------:R-:W-:-:S03]  /*5c90*/  PRMT R32, RZ, 0x7610, R32 ;  /* 0x00007610ff207816 */ /* 0x000fc60000000020 */
[----:B------:R4:W-:Y:S01]  /*5ca0*/  @!P5 STG.E.U8 desc[UR22][R26.64], R33 ;  /* 0x000000211a00d986 */ /* 0x0009e2000c101116 */
[----:B------:R-:W-:Y:S05]  /*5cb0*/  @P3 BRA `(.L_x_44) ;  /* 0x0000000000043947 */ /* 0x000fea0003800000 */
[----:B------:R0:W5:Y:S02]  /*5cc0*/  LDG.E.U8 R32, desc[UR22][R30.64+0x1] ;  /* 0x000001161e207981 */ /* 0x000164000c1e1100 */
.L_x_44:
[----:B------:R-:W-:Y:S05]  /*5cd0*/  BSYNC B1 ;  /* 0x0000000000017941 */ /* 0x000fea0003800000 */
.L_x_43:
[----:B-----5:R-:W-:Y:S01]  /*5ce0*/  LOP3.LUT R32, R32, 0xff, RZ, 0xc0, !PT ;  /* 0x000000ff20207812 */ /* 0x020fe200078ec0ff */
[----:B------:R-:W-:Y:S01]  /*5cf0*/  BSSY B1, `(.L_x_45) ;  /* 0x000000b000017945 */ /* 0x000fe20003800000 */
[----:B------:R-:W-:Y:S02]  /*5d00*/  ISETP.LT.OR P4, PT, R34, 0x9, !P0 ;  /* 0x000000092200780c */ /* 0x000fe40004781670 */
[----:B------:R-:W-:-:S05]  /*5d10*/  F2FP.F16.E5M2.UNPACK_B R32, R32 ;  /* 0x00000020ff20723e */ /* 0x000fca00020004ff */
[----:B------:R-:W-:-:S05]  /*5d20*/  HADD2.F32 R32, -RZ, R32.H0_H0 ;  /* 0x20000020ff207230 */ /* 0x000fca0000004100 */
[----:B----4-:R-:W-:Y:S01]  /*5d30*/  FMUL R33, R32, UR25 ;  /* 0x0000001920217c20 */ /* 0x010fe20008400000 */
[----:B------:R-:W-:-:S03]  /*5d40*/  PRMT R32, RZ, 0x7610, R32 ;  /* 0x00007610ff207816 */ /* 0x000fc60000000020 */
[----:B------:R-:W-:-:S05]  /*5d50*/  FFMA R33, R224, UR24, R33 ;  /* 0x00000018e0217c23 */ /* 0x000fca0008000021 */
[----:B------:R-:W-:-:S05]  /*5d60*/  F2FP.SATFINITE.E5M2.F32.PACK_AB_MERGE_C R33, RZ, R33, RZ ;  /* 0x00000021ff21723e */ /* 0x000fca00048060ff */
[----:B------:R4:W-:Y:S01]  /*5d70*/  @!P3 STG.E.U8 desc[UR22][R26.64+0x1], R33 ;  /* 0x000001211a00b986 */ /* 0x0009e2000c101116 */
[----:B------:R-:W-:Y:S05]  /*5d80*/  @P4 BRA `(.L_x_46) ;  /* 0x0000000000044947 */ /* 0x000fea0003800000 */
[----:B------:R0:W5:Y:S02]  /*5d90*/  LDG.E.U8 R32, desc[UR22][R28.64+0x8] ;  /* 0x000008161c207981 */ /* 0x000164000c1e1100 */
.L_x_46:
[----:B------:R-:W-:Y:S05]  /*5da0*/  BSYNC B1 ;  /* 0x0000000000017941 */ /* 0x000fea0003800000 */
.L_x_45:
[----:B-----5:R-:W-:Y:S01]  /*5db0*/  LOP3.LUT R32, R32, 0xff, RZ, 0xc0, !PT ;  /* 0x000000ff20207812 */ /* 0x020fe200078ec0ff */
[----:B------:R-:W-:Y:S01]  /*5dc0*/  BSSY B1, `(.L_x_47) ;  /* 0x000000b000017945 */ /* 0x000fe20003800000 */
[----:B------:R-:W-:Y:S02]  /*5dd0*/  ISETP.LT.OR P3, PT, R34, 0xa, !P0 ;  /* 0x0000000a2200780c */ /* 0x000fe40004761670 */
[----:B------:R-:W-:-:S05]  /*5de0*/  F2FP.F16.E5M2.UNPACK_B R32, R32 ;  /* 0x00000020ff20723e */ /* 0x000fca00020004ff */
[----:B------:R-:W-:-:S05]  /*5df0*/  HADD2.F32 R32, -RZ, R32.H0_H0 ;  /* 0x20000020ff207230 */ /* 0x000fca0000004100 */
[----:B------:R-:W-:-:S04]  /*5e00*/  FMUL R32, R32, UR25 ;  /* 0x0000001920207c20 */ /* 0x000fc80008400000 */
[----:B------:R-:W-:-:S05]  /*5e10*/  FFMA R32, R223, UR24, R32 ;  /* 0x00000018df207c23 */ /* 0x000fca0008000020 */
[----:B----4-:R-:W-:Y:S02]  /*5e20*/  F2FP.SATFINITE.E5M2.F32.PACK_AB_MERGE_C R33, RZ, R32, RZ ;  /* 0x00000020ff21723e */ /* 0x010fe400048060ff */
[----:B------:R-:W-:-:S03]  /*5e30*/  PRMT R32, RZ, 0x7610, R32 ;  /* 0x00007610ff207816 */ /* 0x000fc60000000020 */
[----:B------:R4:W-:Y:S01]  /*5e40*/  @!P4 STG.E.U8 desc[UR22][R24.64+0x8], R33 ;  /* 0x000008211800c986 */ /* 0x0009e2000c101116 */
[----:B------:R-:W-:Y:S05]  /*5e50*/  @P3 BRA `(.L_x_48) ;  /* 0x0000000000043947 */ /* 0x000fea0003800000 */
[----:B------:R0:W5:Y:S02]  /*5e60*/  LDG.E.U8 R32, desc[UR22][R28.64+0x9] ;  /* 0x000009161c207981 */ /* 0x000164000c1e1100 */
.L_x_48:
[----:B------:R-:W-:Y:S05]  /*5e70*/  BSYNC B1 ;  /* 0x0000000000017941 */ /* 0x000fea0003800000 */
.L_x_47:
        /* <DEDUP_REMOVED lines=12> */
.L_x_50:
[----:B------:R-:W-:Y:S05]  /*5f40*/  BSYNC B1 ;  /* 0x0000000000017941 */ /* 0x000fea0003800000 */
.L_x_49:
        /* <DEDUP_REMOVED lines=12> */
.L_x_52:
[----:B------:R-:W-:Y:S05]  /*6010*/  BSYNC B1 ;  /* 0x0000000000017941 */ /* 0x000fea0003800000 */
.L_x_51:
        /* <DEDUP_REMOVED lines=12> */
.L_x_54:
[----:B------:R-:W-:Y:S05]  /*60e0*/  BSYNC B1 ;  /* 0x0000000000017941 */ /* 0x000fea0003800000 */
.L_x_53:
        /* <DEDUP_REMOVED lines=12> */
.L_x_56:
[----:B------:R-:W-:Y:S05]  /*61b0*/  BSYNC B1 ;  /* 0x0000000000017941 */ /* 0x000fea0003800000 */
.L_x_55:
        /* <DEDUP_REMOVED lines=12> */
.L_x_58:
[----:B------:R-:W-:Y:S05]  /*6280*/  BSYNC B1 ;  /* 0x0000000000017941 */ /* 0x000fea0003800000 */
.L_x_57:
        /* <DEDUP_REMOVED lines=12> */
.L_x_60:
[----:B------:R-:W-:Y:S05]  /*6350*/  BSYNC B1 ;  /* 0x0000000000017941 */ /* 0x000fea0003800000 */
.L_x_59:
        /* <DEDUP_REMOVED lines=12> */
.L_x_62:
[----:B------:R-:W-:Y:S05]  /*6420*/  BSYNC B1 ;  /* 0x0000000000017941 */ /* 0x000fea0003800000 */
.L_x_61:
        /* <DEDUP_REMOVED lines=12> */
.L_x_64:
[----:B------:R-:W-:Y:S05]  /*64f0*/  BSYNC B1 ;  /* 0x0000000000017941 */ /* 0x000fea0003800000 */
.L_x_63:
        /* <DEDUP_REMOVED lines=12> */
.L_x_66:
[----:B------:R-:W-:Y:S05]  /*65c0*/  BSYNC B1 ;  /* 0x0000000000017941 */ /* 0x000fea0003800000 */
.L_x_65:
        /* <DEDUP_REMOVED lines=12> */
.L_x_68:
[----:B------:R-:W-:Y:S05]  /*6690*/  BSYNC B1 ;  /* 0x0000000000017941 */ /* 0x000fea0003800000 */
.L_x_67:
        /* <DEDUP_REMOVED lines=12> */
.L_x_70:
[----:B------:R-:W-:Y:S05]  /*6760*/  BSYNC B1 ;  /* 0x0000000000017941 */ /* 0x000fea0003800000 */
.L_x_69:
        /* <DEDUP_REMOVED lines=12> */
.L_x_72:
[----:B------:R-:W-:Y:S05]  /*6830*/  BSYNC B1 ;  /* 0x0000000000017941 */ /* 0x000fea0003800000 */
.L_x_71:
        /* <DEDUP_REMOVED lines=12> */
.L_x_74:
[----:B------:R-:W-:Y:S05]  /*6900*/  BSYNC B1 ;  /* 0x0000000000017941 */ /* 0x000fea0003800000 */
.L_x_73:
        /* <DEDUP_REMOVED lines=12> */
.L_x_76:
[----:B------:R-:W-:Y:S05]  /*69d0*/  BSYNC B1 ;  /* 0x0000000000017941 */ /* 0x000fea0003800000 */
.L_x_75:
        /* <DEDUP_REMOVED lines=12> */
.L_x_78:
[----:B------:R-:W-:Y:S05]  /*6aa0*/  BSYNC B1 ;  /* 0x0000000000017941 */ /* 0x000fea0003800000 */
.L_x_77:
        /* <DEDUP_REMOVED lines=12> */
.L_x_80:
[----:B------:R-:W-:Y:S05]  /*6b70*/  BSYNC B1 ;  /* 0x0000000000017941 */ /* 0x000fea0003800000 */
.L_x_79:
        /* <DEDUP_REMOVED lines=12> */
.L_x_82:
[----:B------:R-:W-:Y:S05]  /*6c40*/  BSYNC B1 ;  /* 0x0000000000017941 */ /* 0x000fea0003800000 */
.L_x_81:
        /* <DEDUP_REMOVED lines=12> */
.L_x_84:
[----:B------:R-:W-:Y:S05]  /*6d10*/  BSYNC B1 ;  /* 0x0000000000017941 */ /* 0x000fea0003800000 */
.L_x_83:
        /* <DEDUP_REMOVED lines=12> */
.L_x_86:
[----:B------:R-:W-:Y:S05]  /*6de0*/  BSYNC B1 ;  /* 0x0000000000017941 */ /* 0x000fea0003800000 */
.L_x_85:
        /* <DEDUP_REMOVED lines=12> */
.L_x_88:
[----:B------:R-:W-:Y:S05]  /*6eb0*/  BSYNC B1 ;  /* 0x0000000000017941 */ /* 0x000fea0003800000 */
.L_x_87:
        /* <DEDUP_REMOVED lines=12> */
.L_x_90:
[----:B------:R-:W-:Y:S05]  /*6f80*/  BSYNC B1 ;  /* 0x0000000000017941 */ /* 0x000fea0003800000 */
.L_x_89:
        /* <DEDUP_REMOVED lines=12> */
.L_x_92:
[----:B------:R-:W-:Y:S05]  /*7050*/  BSYNC B1 ;  /* 0x0000000000017941 */ /* 0x000fea0003800000 */
.L_x_91:
        /* <DEDUP_REMOVED lines=12> */
.L_x_94:
[----:B------:R-:W-:Y:S05]  /*7120*/  BSYNC B1 ;  /* 0x0000000000017941 */ /* 0x000fea0003800000 */
.L_x_93:
        /* <DEDUP_REMOVED lines=12> */
.L_x_96:
[----:B------:R-:W-:Y:S05]  /*71f0*/  BSYNC B1 ;  /* 0x0000000000017941 */ /* 0x000fea0003800000 */
.L_x_95:
        /* <DEDUP_REMOVED lines=12> */
.L_x_98:
[----:B------:R-:W-:Y:S05]  /*72c0*/  BSYNC B1 ;  /* 0x0000000000017941 */ /* 0x000fea0003800000 */
.L_x_97:
        /* <DEDUP_REMOVED lines=12> */
.L_x_100:
[----:B------:R-:W-:Y:S05]  /*7390*/  BSYNC B1 ;  /* 0x0000000000017941 */ /* 0x000fea0003800000 */
.L_x_99:
        /* <DEDUP_REMOVED lines=12> */
.L_x_102:
[----:B------:R-:W-:Y:S05]  /*7460*/  BSYNC B1 ;  /* 0x0000000000017941 */ /* 0x000fea0003800000 */
.L_x_101:
        /* <DEDUP_REMOVED lines=12> */
.L_x_104:
[----:B------:R-:W-:Y:S05]  /*7530*/  BSYNC B1 ;  /* 0x0000000000017941 */ /* 0x000fea0003800000 */
.L_x_103:
        /* <DEDUP_REMOVED lines=12> */
.L_x_106:
[----:B------:R-:W-:Y:S05]  /*7600*/  BSYNC B1 ;  /* 0x0000000000017941 */ /* 0x000fea0003800000 */
.L_x_105:
        /* <DEDUP_REMOVED lines=12> */
.L_x_108:
[----:B------:R-:W-:Y:S05]  /*76d0*/  BSYNC B1 ;  /* 0x0000000000017941 */ /* 0x000fea0003800000 */
.L_x_107:
        /* <DEDUP_REMOVED lines=12> */
.L_x_110:
[----:B------:R-:W-:Y:S05]  /*77a0*/  BSYNC B1 ;  /* 0x0000000000017941 */ /* 0x000fea0003800000 */
.L_x_109:
        /* <DEDUP_REMOVED lines=12> */
.L_x_112:
[----:B------:R-:W-:Y:S05]  /*7870*/  BSYNC B1 ;  /* 0x0000000000017941 */ /* 0x000fea0003800000 */
.L_x_111:
        /* <DEDUP_REMOVED lines=12> */
.L_x_114:
[----:B------:R-:W-:Y:S05]  /*7940*/  BSYNC B1 ;  /* 0x0000000000017941 */ /* 0x000fea0003800000 */
.L_x_113:
        /* <DEDUP_REMOVED lines=12> */
.L_x_116:
[----:B------:R-:W-:Y:S05]  /*7a10*/  BSYNC B1 ;  /* 0x0000000000017941 */ /* 0x000fea0003800000 */
.L_x_115:
        /* <DEDUP_REMOVED lines=12> */
.L_x_118:
[----:B------:R-:W-:Y:S05]  /*7ae0*/  BSYNC B1 ;  /* 0x0000000000017941 */ /* 0x000fea0003800000 */
.L_x_117:
        /* <DEDUP_REMOVED lines=12> */
.L_x_120:
[----:B------:R-:W-:Y:S05]  /*7bb0*/  BSYNC B1 ;  /* 0x0000000000017941 */ /* 0x000fea0003800000 */
.L_x_119:
        /* <DEDUP_REMOVED lines=12> */
.L_x_122:
[----:B------:R-:W-:Y:S05]  /*7c80*/  BSYNC B1 ;  /* 0x0000000000017941 */ /* 0x000fea0003800000 */
.L_x_121:
        /* <DEDUP_REMOVED lines=12> */
.L_x_124:
[----:B------:R-:W-:Y:S05]  /*7d50*/  BSYNC B1 ;  /* 0x0000000000017941 */ /* 0x000fea0003800000 */
.L_x_123:
        /* <DEDUP_REMOVED lines=12> */
.L_x_126:
[----:B------:R-:W-:Y:S05]  /*7e20*/  BSYNC B1 ;  /* 0x0000000000017941 */ /* 0x000fea0003800000 */
.L_x_125:
        /* <DEDUP_REMOVED lines=12> */
.L_x_128:
[----:B------:R-:W-:Y:S05]  /*7ef0*/  BSYNC B1 ;  /* 0x0000000000017941 */ /* 0x000fea0003800000 */
.L_x_127:
        /* <DEDUP_REMOVED lines=12> */
.L_x_130:
[----:B------:R-:W-:Y:S05]  /*7fc0*/  BSYNC B1 ;  /* 0x0000000000017941 */ /* 0x000fea0003800000 */
.L_x_129:
        /* <DEDUP_REMOVED lines=12> */
.L_x_132:
[----:B------:R-:W-:Y:S05]  /*8090*/  BSYNC B1 ;  /* 0x0000000000017941 */ /* 0x000fea0003800000 */
.L_x_131:
        /* <DEDUP_REMOVED lines=12> */
.L_x_134:
[----:B------:R-:W-:Y:S05]  /*8160*/  BSYNC B1 ;  /* 0x0000000000017941 */ /* 0x000fea0003800000 */
.L_x_133:
        /* <DEDUP_REMOVED lines=12> */
.L_x_136:
[----:B------:R-:W-:Y:S05]  /*8230*/  BSYNC B1 ;  /* 0x0000000000017941 */ /* 0x000fea0003800000 */
.L_x_135:
        /* <DEDUP_REMOVED lines=12> */
.L_x_138:
[----:B------:R-:W-:Y:S05]  /*8300*/  BSYNC B1 ;  /* 0x0000000000017941 */ /* 0x000fea0003800000 */
.L_x_137:
        /* <DEDUP_REMOVED lines=12> */
.L_x_140:
[----:B------:R-:W-:Y:S05]  /*83d0*/  BSYNC B1 ;  /* 0x0000000000017941 */ /* 0x000fea0003800000 */
.L_x_139:
        /* <DEDUP_REMOVED lines=12> */
.L_x_142:
[----:B------:R-:W-:Y:S05]  /*84a0*/  BSYNC B1 ;  /* 0x0000000000017941 */ /* 0x000fea0003800000 */
.L_x_141:
        /* <DEDUP_REMOVED lines=12> */
.L_x_144:
[----:B------:R-:W-:Y:S05]  /*8570*/  BSYNC B1 ;  /* 0x0000000000017941 */ /* 0x000fea0003800000 */
.L_x_143:
        /* <DEDUP_REMOVED lines=12> */
.L_x_146:
[----:B------:R-:W-:Y:S05]  /*8640*/  BSYNC B1 ;  /* 0x0000000000017941 */ /* 0x000fea0003800000 */
.L_x_145:
        /* <DEDUP_REMOVED lines=12> */
.L_x_148:
[----:B------:R-:W-:Y:S05]  /*8710*/  BSYNC B1 ;  /* 0x0000000000017941 */ /* 0x000fea0003800000 */
.L_x_147:
        /* <DEDUP_REMOVED lines=12> */
.L_x_150:
[----:B------:R-:W-:Y:S05]  /*87e0*/  BSYNC B1 ;  /* 0x0000000000017941 */ /* 0x000fea0003800000 */
.L_x_149:
        /* <DEDUP_REMOVED lines=12> */
.L_x_152:
[----:B------:R-:W-:Y:S05]  /*88b0*/  BSYNC B1 ;  /* 0x0000000000017941 */ /* 0x000fea0003800000 */
.L_x_151:
        /* <DEDUP_REMOVED lines=12> */
.L_x_154:
[----:B------:R-:W-:Y:S05]  /*8980*/  BSYNC B1 ;  /* 0x0000000000017941 */ /* 0x000fea0003800000 */
.L_x_153:
        /* <DEDUP_REMOVED lines=12> */
.L_x_156:
[----:B------:R-:W-:Y:S05]  /*8a50*/  BSYNC B1 ;  /* 0x0000000000017941 */ /* 0x000fea0003800000 */
.L_x_155:
        /* <DEDUP_REMOVED lines=12> */
.L_x_158:
[----:B------:R-:W-:Y:S05]  /*8b20*/  BSYNC B1 ;  /* 0x0000000000017941 */ /* 0x000fea0003800000 */
.L_x_157:
        /* <DEDUP_REMOVED lines=12> */
.L_x_160:
[----:B------:R-:W-:Y:S05]  /*8bf0*/  BSYNC B1 ;  /* 0x0000000000017941 */ /* 0x000fea0003800000 */
.L_x_159:
        /* <DEDUP_REMOVED lines=12> */
.L_x_162:
[----:B------:R-:W-:Y:S05]  /*8cc0*/  BSYNC B1 ;  /* 0x0000000000017941 */ /* 0x000fea0003800000 */
.L_x_161:
        /* <DEDUP_REMOVED lines=12> */
.L_x_164:
[----:B------:R-:W-:Y:S05]  /*8d90*/  BSYNC B1 ;  /* 0x0000000000017941 */ /* 0x000fea0003800000 */
.L_x_163:
        /* <DEDUP_REMOVED lines=12> */
.L_x_166:
[----:B------:R-:W-:Y:S05]  /*8e60*/  BSYNC B1 ;  /* 0x0000000000017941 */ /* 0x000fea0003800000 */
.L_x_165:
        /* <DEDUP_REMOVED lines=12> */
.L_x_168:
[----:B------:R-:W-:Y:S05]  /*8f30*/  BSYNC B1 ;  /* 0x0000000000017941 */ /* 0x000fea0003800000 */
.L_x_167:
        /* <DEDUP_REMOVED lines=12> */
.L_x_170:
[----:B------:R-:W-:Y:S05]  /*9000*/  BSYNC B1 ;  /* 0x0000000000017941 */ /* 0x000fea0003800000 */
.L_x_169:
        /* <DEDUP_REMOVED lines=12> */
.L_x_172:
[----:B------:R-:W-:Y:S05]  /*90d0*/  BSYNC B1 ;  /* 0x0000000000017941 */ /* 0x000fea0003800000 */
.L_x_171:
        /* <DEDUP_REMOVED lines=12> */
.L_x_174:
[----:B------:R-:W-:Y:S05]  /*91a0*/  BSYNC B1 ;  /* 0x0000000000017941 */ /* 0x000fea0003800000 */
.L_x_173:
        /* <DEDUP_REMOVED lines=12> */
.L_x_176:
[----:B------:R-:W-:Y:S05]  /*9270*/  BSYNC B1 ;  /* 0x0000000000017941 */ /* 0x000fea0003800000 */
.L_x_175:
        /* <DEDUP_REMOVED lines=12> */
.L_x_178:
[----:B------:R-:W-:Y:S05]  /*9340*/  BSYNC B1 ;  /* 0x0000000000017941 */ /* 0x000fea0003800000 */
.L_x_177:
        /* <DEDUP_REMOVED lines=12> */
.L_x_180:
[----:B------:R-:W-:Y:S05]  /*9410*/  BSYNC B1 ;  /* 0x0000000000017941 */ /* 0x000fea0003800000 */
.L_x_179:
        /* <DEDUP_REMOVED lines=12> */
.L_x_182:
[----:B------:R-:W-:Y:S05]  /*94e0*/  BSYNC B1 ;  /* 0x0000000000017941 */ /* 0x000fea0003800000 */
.L_x_181:
        /* <DEDUP_REMOVED lines=12> */
.L_x_184:
[----:B------:R-:W-:Y:S05]  /*95b0*/  BSYNC B1 ;  /* 0x0000000000017941 */ /* 0x000fea0003800000 */
.L_x_183:
        /* <DEDUP_REMOVED lines=12> */
.L_x_186:
[----:B------:R-:W-:Y:S05]  /*9680*/  BSYNC B1 ;  /* 0x0000000000017941 */ /* 0x000fea0003800000 */
.L_x_185:
        /* <DEDUP_REMOVED lines=12> */
.L_x_188:
[----:B------:R-:W-:Y:S05]  /*9750*/  BSYNC B1 ;  /* 0x0000000000017941 */ /* 0x000fea0003800000 */
.L_x_187:
        /* <DEDUP_REMOVED lines=12> */
.L_x_190:
[----:B------:R-:W-:Y:S05]  /*9820*/  BSYNC B1 ;  /* 0x0000000000017941 */ /* 0x000fea0003800000 */
.L_x_189:
[----:B-----5:R-:W-:Y:S01]  /*9830*/  LOP3.LUT R32, R32, 0xff, RZ, 0xc0, !PT ;  /* 0x000000ff20207812 */ /* 0x020fe200078ec0ff */
[----:B------:R-:W-:Y:S01]  /*9840*/  BSSY B1, `(.L_x_191) ;  /* 0x000000b000017945 */ /* 0x000fe20003800000 */
[----:B------:R-:W-:Y:S02]  /*9850*/  ISETP.LT.OR P3, PT, R34, 0x9a, !P0 ;  /* 0x0000009a2200780c */ /* 0x000fe40004761670 */
[----:B------:R-:W-:-:S05]  /*9860*/  F2FP.F16.E5M2.UNPACK_B R32, R32 ;  /* 0x00000020ff20723e */ /* 0x000fca00020004ff */
[----:B------:R-:W-:-:S05]  /*9870*/  HADD2.F32 R32, -RZ, R32.H0_H0 ;  /* 0x20000020ff207230 */ /* 0x000fca0000004100 */
[----:B------:R-:W-:-:S04]  /*9880*/  FMUL R32, R32, UR25 ;  /* 0x0000001920207c20 */ /* 0x000fc80008400000 */
[----:B------:R-:W-:Y:S01]  /*9890*/  FFMA R32, R23, UR24, R32 ;  /* 0x0000001817207c23 */ /* 0x000fe20008000020 */
[----:B------:R-:W-:-:S04]  /*98a0*/  PRMT R23, RZ, 0x7610, R23 ;  /* 0x00007610ff177816 */ /* 0x000fc80000000017 */
[----:B----4-:R-:W-:-:S05]  /*98b0*/  F2FP.SATFINITE.E5M2.F32.PACK_AB_MERGE_C R33, RZ, R32, RZ ;  /* 0x00000020ff21723e */ /* 0x010fca00048060ff */
[----:B------:R4:W-:Y:S01]  /*98c0*/  @!P4 STG.E.U8 desc[UR22][R24.64+0x98], R33 ;  /* 0x000098211800c986 */ /* 0x0009e2000c101116 */
[----:B------:R-:W-:Y:S05]  /*98d0*/  @P3 BRA `(.L_x_192) ;  /* 0x0000000000043947 */ /* 0x000fea0003800000 */
[----:B------:R0:W5:Y:S02]  /*98e0*/  LDG.E.U8 R23, desc[UR22][R28.64+0x99] ;  /* 0x000099161c177981 */ /* 0x000164000c1e1100 */
.L_x_192:
[----:B------:R-:W-:Y:S05]  /*98f0*/  BSYNC B1 ;  /* 0x0000000000017941 */ /* 0x000fea0003800000 */
.L_x_191:
        /* <DEDUP_REMOVED lines=8> */
[----:B------:R-:W-:-:S05]  /*9980*/  F2FP.SATFINITE.E5M2.F32.PACK_AB_MERGE_C R23, RZ, R23, RZ ;  /* 0x00000017ff17723e */ /* 0x000fca00048060ff */
[----:B------:R0:W-:Y:S01]  /*9990*/  @!P3 STG.E.U8 desc[UR22][R24.64+0x99], R23 ;  /* 0x000099171800b986 */ /* 0x0001e2000c101116 */
[----:B------:R-:W-:Y:S05]  /*99a0*/  @P4 BRA `(.L_x_194) ;  /* 0x0000000000044947 */ /* 0x000fea0003800000 */
[----:B------:R0:W5:Y:S02]  /*99b0*/  LDG.E.U8 R22, desc[UR22][R30.64+0x98] ;  /* 0x000098161e167981 */ /* 0x000164000c1e1100 */
.L_x_194:
[----:B------:R-:W-:Y:S05]  /*99c0*/  BSYNC B1 ;  /* 0x0000000000017941 */ /* 0x000fea0003800000 */
.L_x_193:
        /* <DEDUP_REMOVED lines=8> */
[----:B0-----:R-:W-:-:S05]  /*9a50*/  F2FP.SATFINITE.E5M2.F32.PACK_AB_MERGE_C R23, RZ, R22, RZ ;  /* 0x00000016ff17723e */ /* 0x001fca00048060ff */
[----:B------:R0:W-:Y:S01]  /*9a60*/  @!P4 STG.E.U8 desc[UR22][R26.64+0x98], R23 ;  /* 0x000098171a00c986 */ /* 0x0001e2000c101116 */
[----:B------:R-:W-:Y:S05]  /*9a70*/  @P3 BRA `(.L_x_196) ;  /* 0x0000000000043947 */ /* 0x000fea0003800000 */
[----:B------:R0:W5:Y:S02]  /*9a80*/  LDG.E.U8 R21, desc[UR22][R30.64+0x99] ;  /* 0x000099161e157981 */ /* 0x000164000c1e1100 */
.L_x_196:
[----:B------:R-:W-:Y:S05]  /*9a90*/  BSYNC B1 ;  /* 0x0000000000017941 */ /* 0x000fea0003800000 */
.L_x_195:
        /* <DEDUP_REMOVED lines=12> */
.L_x_198:
[----:B------:R-:W-:Y:S05]  /*9b60*/  BSYNC B1 ;  /* 0x0000000000017941 */ /* 0x000fea0003800000 */
.L_x_197:
        /* <DEDUP_REMOVED lines=12> */
.L_x_200:
[----:B------:R-:W-:Y:S05]  /*9c30*/  BSYNC B1 ;  /* 0x0000000000017941 */ /* 0x000fea0003800000 */
.L_x_199:
        /* <DEDUP_REMOVED lines=12> */
.L_x_202:
[----:B------:R-:W-:Y:S05]  /*9d00*/  BSYNC B1 ;  /* 0x0000000000017941 */ /* 0x000fea0003800000 */
.L_x_201:
        /* <DEDUP_REMOVED lines=12> */
.L_x_204:
[----:B------:R-:W-:Y:S05]  /*9dd0*/  BSYNC B1 ;  /* 0x0000000000017941 */ /* 0x000fea0003800000 */
.L_x_203:
        /* <DEDUP_REMOVED lines=12> */
.L_x_206:
[----:B------:R-:W-:Y:S05]  /*9ea0*/  BSYNC B1 ;  /* 0x0000000000017941 */ /* 0x000fea0003800000 */
.L_x_205:
        /* <DEDUP_REMOVED lines=12> */
.L_x_208:
[----:B------:R-:W-:Y:S05]  /*9f70*/  BSYNC B1 ;  /* 0x0000000000017941 */ /* 0x000fea0003800000 */
.L_x_207:
        /* <DEDUP_REMOVED lines=12> */
.L_x_210:
[----:B------:R-:W-:Y:S05]  /*a040*/  BSYNC B1 ;  /* 0x0000000000017941 */ /* 0x000fea0003800000 */
.L_x_209:
        /* <DEDUP_REMOVED lines=12> */
.L_x_212:
[----:B------:R-:W-:Y:S05]  /*a110*/  BSYNC B1 ;  /* 0x0000000000017941 */ /* 0x000fea0003800000 */
.L_x_211:
        /* <DEDUP_REMOVED lines=12> */
.L_x_214:
[----:B------:R-:W-:Y:S05]  /*a1e0*/  BSYNC B1 ;  /* 0x0000000000017941 */ /* 0x000fea0003800000 */
.L_x_213:
        /* <DEDUP_REMOVED lines=12> */
.L_x_216:
[----:B------:R-:W-:Y:S05]  /*a2b0*/  BSYNC B1 ;  /* 0x0000000000017941 */ /* 0x000fea0003800000 */
.L_x_215:
        /* <DEDUP_REMOVED lines=12> */
.L_x_218:
[----:B------:R-:W-:Y:S05]  /*a380*/  BSYNC B1 ;  /* 0x0000000000017941 */ /* 0x000fea0003800000 */
.L_x_217:
        /* <DEDUP_REMOVED lines=12> */
.L_x_220:
[----:B------:R-:W-:Y:S05]  /*a450*/  BSYNC B1 ;  /* 0x0000000000017941 */ /* 0x000fea0003800000 */
.L_x_219:
        /* <DEDUP_REMOVED lines=12> */
.L_x_222:
[----:B------:R-:W-:Y:S05]  /*a520*/  BSYNC B1 ;  /* 0x0000000000017941 */ /* 0x000fea0003800000 */
.L_x_221:
        /* <DEDUP_REMOVED lines=12> */
.L_x_224:
[----:B------:R-:W-:Y:S05]  /*a5f0*/  BSYNC B1 ;  /* 0x0000000000017941 */ /* 0x000fea0003800000 */
.L_x_223:
        /* <DEDUP_REMOVED lines=12> */
.L_x_226:
[----:B------:R-:W-:Y:S05]  /*a6c0*/  BSYNC B1 ;  /* 0x0000000000017941 */ /* 0x000fea0003800000 */
.L_x_225:
        /* <DEDUP_REMOVED lines=12> */
.L_x_228:
[----:B------:R-:W-:Y:S05]  /*a790*/  BSYNC B1 ;  /* 0x0000000000017941 */ /* 0x000fea0003800000 */
.L_x_227:
        /* <DEDUP_REMOVED lines=12> */
.L_x_230:
[----:B------:R-:W-:Y:S05]  /*a860*/  BSYNC B1 ;  /* 0x0000000000017941 */ /* 0x000fea0003800000 */
.L_x_229:
        /* <DEDUP_REMOVED lines=12> */
.L_x_232:
[----:B------:R-:W-:Y:S05]  /*a930*/  BSYNC B1 ;  /* 0x0000000000017941 */ /* 0x000fea0003800000 */
.L_x_231:
        /* <DEDUP_REMOVED lines=12> */
.L_x_234:
[----:B------:R-:W-:Y:S05]  /*aa00*/  BSYNC B1 ;  /* 0x0000000000017941 */ /* 0x000fea0003800000 */
.L_x_233:
[----:B-----5:R-:W-:Y:S01]  /*aa10*/  LOP3.LUT R2, R2, 0xff, RZ, 0xc0, !PT ;  /* 0x000000ff02027812 */ /* 0x020fe200078ec0ff */
[----:B------:R-:W-:Y:S01]  /*aa20*/  BSSY B1, `(.L_x_235) ;  /* 0x000000b000017945 */ /* 0x000fe20003800000 */
[----:B------:R-:W-:Y:S02]  /*aa30*/  ISETP.LT.OR P3, PT, R34, 0xc2, !P1 ;  /* 0x000000c22200780c */ /* 0x000fe40004f61670 */
[----:B------:R-:W-:-:S05]  /*aa40*/  F2FP.F16.E5M2.UNPACK_B R2, R2 ;  /* 0x00000002ff02723e */ /* 0x000fca00020004ff */
[----:B------:R-:W-:-:S05]  /*aa50*/  HADD2.F32 R2, -RZ, R2.H0_H0 ;  /* 0x20000002ff027230 */ /* 0x000fca0000004100 */
[----:B0-----:R-:W-:-:S04]  /*aa60*/  FMUL R3, R2, UR25 ;  /* 0x0000001902037c20 */ /* 0x001fc80008400000 */
[----:B------:R-:W-:Y:S01]  /*aa70*/  FFMA R3, R0, UR24, R3 ;  /* 0x0000001800037c23 */ /* 0x000fe20008000003 */
[----:B------:R-:W-:-:S04]  /*aa80*/  PRMT R0, RZ, 0x7610, R0 ;  /* 0x00007610ff007816 */ /* 0x000fc80000000000 */
[----:B------:R-:W-:-:S05]  /*aa90*/  F2FP.SATFINITE.E5M2.F32.PACK_AB_MERGE_C R3, RZ, R3, RZ ;  /* 0x00000003ff03723e */ /* 0x000fca00048060ff */
[----:B------:R0:W-:Y:S01]  /*aaa0*/  @!P4 STG.E.U8 desc[UR22][R26.64+0xc0], R3 ;  /* 0x0000c0031a00c986 */ /* 0x0001e2000c101116 */
[----:B------:R-:W-:Y:S05]  /*aab0*/  @P3 BRA `(.L_x_236) ;  /* 0x0000000000043947 */ /* 0x000fea0003800000 */
[----:B------:R0:W5:Y:S02]  /*aac0*/  LDG.E.U8 R0, desc[UR22][R30.64+0xc1] ;  /* 0x0000c1161e007981 */ /* 0x000164000c1e1100 */
.L_x_236:
[----:B------:R-:W-:Y:S05]  /*aad0*/  BSYNC B1 ;  /* 0x0000000000017941 */ /* 0x000fea0003800000 */
.L_x_235:
[----:B------:R-:W2:Y:S01]  /*aae0*/  LDL.LU R2, [R1] ;  /* 0x0000000001027983 */ /* 0x000ea20000300800 */
[----:B-----5:R-:W-:Y:S01]  /*aaf0*/  LOP3.LUT R0, R0, 0xff, RZ, 0xc0, !PT ;  /* 0x000000ff00007812 */ /* 0x020fe200078ec0ff */
[----:B------:R-:W-:Y:S01]  /*ab00*/  BSSY B1, `(.L_x_237) ;  /* 0x000000b000017945 */ /* 0x000fe20003800000 */
[----:B------:R-:W-:Y:S02]  /*ab10*/  ISETP.LT.OR P4, PT, R34, 0xc9, !P0 ;  /* 0x000000c92200780c */ /* 0x000fe40004781670 */
[----:B------:R-:W-:-:S05]  /*ab20*/  F2FP.F16.E5M2.UNPACK_B R0, R0 ;  /* 0x00000000ff00723e */ /* 0x000fca00020004ff */
[----:B------:R-:W-:-:S05]  /*ab30*/  HADD2.F32 R0, -RZ, R0.H0_H0 ;  /* 0x20000000ff007230 */ /* 0x000fca0000004100 */
[----:B------:R-:W-:-:S04]  /*ab40*/  FMUL R0, R0, UR25 ;  /* 0x0000001900007c20 */ /* 0x000fc80008400000 */
[----:B--2---:R-:W-:-:S05]  /*ab50*/  FFMA R0, R2, UR24, R0 ;  /* 0x0000001802007c23 */ /* 0x004fca0008000000 */
[----:B0-----:R-:W-:Y:S02]  /*ab60*/  F2FP.SATFINITE.E5M2.F32.PACK_AB_MERGE_C R3, RZ, R0, RZ ;  /* 0x00000000ff03723e */ /* 0x001fe400048060ff */
[----:B------:R-:W-:-:S03]  /*ab70*/  PRMT R0, RZ, 0x7610, R0 ;  /* 0x00007610ff007816 */ /* 0x000fc60000000000 */
[----:B------:R0:W-:Y:S01]  /*ab80*/  @!P3 STG.E.U8 desc[UR22][R26.64+0xc1], R3 ;  /* 0x0000c1031a00b986 */ /* 0x0001e2000c101116 */
[----:B------:R-:W-:Y:S05]  /*ab90*/  @P4 BRA `(.L_x_238) ;  /* 0x0000000000044947 */ /* 0x000fea0003800000 */
[----:B------:R2:W5:Y:S02]  /*aba0*/  LDG.E.U8 R0, desc[UR22][R28.64+0xc8] ;  /* 0x0000c8161c007981 */ /* 0x000564000c1e1100 */
.L_x_238:
[----:B------:R-:W-:Y:S05]  /*abb0*/  BSYNC B1 ;  /* 0x0000000000017941 */ /* 0x000fea0003800000 */
.L_x_237:
[----:B------:R-:W3:Y:S01]  /*abc0*/  LDL.LU R2, [R1+0x4] ;  /* 0x0000040001027983 */ /* 0x000ee20000300800 */
[----:B-----5:R-:W-:Y:S01]  /*abd0*/  LOP3.LUT R0, R0, 0xff, RZ, 0xc0, !PT ;  /* 0x000000ff00007812 */ /* 0x020fe200078ec0ff */
[----:B------:R-:W-:Y:S01]  /*abe0*/  BSSY B1, `(.L_x_239) ;  /* 0x000000b000017945 */ /* 0x000fe20003800000 */
[----:B------:R-:W-:Y:S02]  /*abf0*/  ISETP.LT.OR P3, PT, R34, 0xca, !P0 ;  /* 0x000000ca2200780c */ /* 0x000fe40004761670 */
[----:B------:R-:W-:-:S05]  /*ac00*/  F2FP.F16.E5M2.UNPACK_B R0, R0 ;  /* 0x00000000ff00723e */ /* 0x000fca00020004ff */
[----:B------:R-:W-:-:S05]  /*ac10*/  HADD2.F32 R0, -RZ, R0.H0_H0 ;  /* 0x20000000ff007230 */ /* 0x000fca0000004100 */
[----:B------:R-:W-:-:S04]  /*ac20*/  FMUL R0, R0, UR25 ;  /* 0x0000001900007c20 */ /* 0x000fc80008400000 */
[----:B---3--:R-:W-:-:S05]  /*ac30*/  FFMA R0, R2, UR24, R0 ;  /* 0x0000001802007c23 */ /* 0x008fca0008000000 */
[----:B0-----:R-:W-:Y:S02]  /*ac40*/  F2FP.SATFINITE.E5M2.F32.PACK_AB_MERGE_C R3, RZ, R0, RZ ;  /* 0x00000000ff03723e */ /* 0x001fe400048060ff */
[----:B------:R-:W-:-:S03]  /*ac50*/  PRMT R0, RZ, 0x7610, R0 ;  /* 0x00007610ff007816 */ /* 0x000fc60000000000 */
[----:B------:R0:W-:Y:S01]  /*ac60*/  @!P4 STG.E.U8 desc[UR22][R24.64+0xc8], R3 ;  /* 0x0000c8031800c986 */ /* 0x0001e2000c101116 */
[----:B------:R-:W-:Y:S05]  /*ac70*/  @P3 BRA `(.L_x_240) ;  /* 0x0000000000043947 */ /* 0x000fea0003800000 */
[----:B------:R3:W5:Y:S02]  /*ac80*/  LDG.E.U8 R0, desc[UR22][R28.64+0xc9] ;  /* 0x0000c9161c007981 */ /* 0x000764000c1e1100 */
.L_x_240:
[----:B------:R-:W-:Y:S05]  /*ac90*/  BSYNC B1 ;  /* 0x0000000000017941 */ /* 0x000fea0003800000 */
.L_x_239:
[----:B------:R-:W2:Y:S01]  /*aca0*/  LDL.LU R2, [R1+0x8] ;  /* 0x0000080001027983 */ /* 0x000ea20000300800 */
        /* <DEDUP_REMOVED lines=12> */
.L_x_242:
[----:B------:R-:W-:Y:S05]  /*ad70*/  BSYNC B1 ;  /* 0x0000000000017941 */ /* 0x000fea0003800000 */
.L_x_241:
        /* <DEDUP_REMOVED lines=13> */
.L_x_244:
[----:B------:R-:W-:Y:S05]  /*ae50*/  BSYNC B1 ;  /* 0x0000000000017941 */ /* 0x000fea0003800000 */
.L_x_243:
        /* <DEDUP_REMOVED lines=13> */
.L_x_246:
[----:B------:R-:W-:Y:S05]  /*af30*/  BSYNC B1 ;  /* 0x0000000000017941 */ /* 0x000fea0003800000 */
.L_x_245:
        /* <DEDUP_REMOVED lines=13> */
.L_x_248:
[----:B------:R-:W-:Y:S05]  /*b010*/  BSYNC B1 ;  /* 0x0000000000017941 */ /* 0x000fea0003800000 */
.L_x_247:
        /* <DEDUP_REMOVED lines=13> */
.L_x_250:
[----:B------:R-:W-:Y:S05]  /*b0f0*/  BSYNC B1 ;  /* 0x0000000000017941 */ /* 0x000fea0003800000 */
.L_x_249:
        /* <DEDUP_REMOVED lines=13> */
.L_x_252:
[----:B------:R-:W-:Y:S05]  /*b1d0*/  BSYNC B1 ;  /* 0x0000000000017941 */ /* 0x000fea0003800000 */
.L_x_251:
        /* <DEDUP_REMOVED lines=13> */
.L_x_254:
[----:B------:R-:W-:Y:S05]  /*b2b0*/  BSYNC B1 ;  /* 0x0000000000017941 */ /* 0x000fea0003800000 */
.L_x_253:
        /* <DEDUP_REMOVED lines=13> */
.L_x_256:
[----:B------:R-:W-:Y:S05]  /*b390*/  BSYNC B1 ;  /* 0x0000000000017941 */ /* 0x000fea0003800000 */
.L_x_255:
        /* <DEDUP_REMOVED lines=13> */
.L_x_258:
[----:B------:R-:W-:Y:S05]  /*b470*/  BSYNC B1 ;  /* 0x0000000000017941 */ /* 0x000fea0003800000 */
.L_x_257:
        /* <DEDUP_REMOVED lines=13> */
.L_x_260:
[----:B------:R-:W-:Y:S05]  /*b550*/  BSYNC B1 ;  /* 0x0000000000017941 */ /* 0x000fea0003800000 */
.L_x_259:
        /* <DEDUP_REMOVED lines=13> */
.L_x_262:
[----:B------:R-:W-:Y:S05]  /*b630*/  BSYNC B1 ;  /* 0x0000000000017941 */ /* 0x000fea0003800000 */
.L_x_261:
        /* <DEDUP_REMOVED lines=13> */
.L_x_264:
[----:B------:R-:W-:Y:S05]  /*b710*/  BSYNC B1 ;  /* 0x0000000000017941 */ /* 0x000fea0003800000 */
.L_x_263:
        /* <DEDUP_REMOVED lines=13> */
.L_x_266:
[----:B------:R-:W-:Y:S05]  /*b7f0*/  BSYNC B1 ;  /* 0x0000000000017941 */ /* 0x000fea0003800000 */
.L_x_265:
        /* <DEDUP_REMOVED lines=13> */
.L_x_268:
[----:B------:R-:W-:Y:S05]  /*b8d0*/  BSYNC B1 ;  /* 0x0000000000017941 */ /* 0x000fea0003800000 */
.L_x_267:
        /* <DEDUP_REMOVED lines=13> */
.L_x_270:
[----:B------:R-:W-:Y:S05]  /*b9b0*/  BSYNC B1 ;  /* 0x0000000000017941 */ /* 0x000fea0003800000 */
.L_x_269:
        /* <DEDUP_REMOVED lines=13> */
.L_x_272:
[----:B------:R-:W-:Y:S05]  /*ba90*/  BSYNC B1 ;  /* 0x0000000000017941 */ /* 0x000fea0003800000 */
.L_x_271:
        /* <DEDUP_REMOVED lines=13> */
.L_x_274:
[----:B------:R-:W-:Y:S05]  /*bb70*/  BSYNC B1 ;  /* 0x0000000000017941 */ /* 0x000fea0003800000 */
.L_x_273:
        /* <DEDUP_REMOVED lines=13> */
.L_x_276:
[----:B------:R-:W-:Y:S05]  /*bc50*/  BSYNC B1 ;  /* 0x0000000000017941 */ /* 0x000fea0003800000 */
.L_x_275:
        /* <DEDUP_REMOVED lines=13> */
.L_x_278:
[----:B------:R-:W-:Y:S05]  /*bd30*/  BSYNC B1 ;  /* 0x0000000000017941 */ /* 0x000fea0003800000 */
.L_x_277:
        /* <DEDUP_REMOVED lines=13> */
.L_x_280:
[----:B------:R-:W-:Y:S05]  /*be10*/  BSYNC B1 ;  /* 0x0000000000017941 */ /* 0x000fea0003800000 */
.L_x_279:
        /* <DEDUP_REMOVED lines=13> */
.L_x_282:
[----:B------:R-:W-:Y:S05]  /*bef0*/  BSYNC B1 ;  /* 0x0000000000017941 */ /* 0x000fea0003800000 */
.L_x_281:
        /* <DEDUP_REMOVED lines=13> */
.L_x_284:
[----:B------:R-:W-:Y:S05]  /*bfd0*/  BSYNC B1 ;  /* 0x0000000000017941 */ /* 0x000fea0003800000 */
.L_x_283:
        /* <DEDUP_REMOVED lines=13> */
.L_x_286:
[----:B------:R-:W-:Y:S05]  /*c0b0*/  BSYNC B1 ;  /* 0x0000000000017941 */ /* 0x000fea0003800000 */
.L_x_285:
        /* <DEDUP_REMOVED lines=13> */
.L_x_288:
[----:B------:R-:W-:Y:S05]  /*c190*/  BSYNC B1 ;  /* 0x0000000000017941 */ /* 0x000fea0003800000 */
.L_x_287:
        /* <DEDUP_REMOVED lines=13> */
.L_x_290:
[----:B------:R-:W-:Y:S05]  /*c270*/  BSYNC B1 ;  /* 0x0000000000017941 */ /* 0x000fea0003800000 */
.L_x_289:
        /* <DEDUP_REMOVED lines=13> */
.L_x_292:
[----:B------:R-:W-:Y:S05]  /*c350*/  BSYNC B1 ;  /* 0x0000000000017941 */ /* 0x000fea0003800000 */
.L_x_291:
[----:B------:R-:W-:Y:S05]  /*c360*/  @P1 BRA `(.L_x_293) ;  /* 0x0000002000a01947 */ /* 0x000fea0003800000 */
[----:B------:R-:W2:Y:S01]  /*c370*/  LDL.LU R2, [R1+0x70] ;  /* 0x0000700001027983 */ /* 0x000ea20000300800 */
[----:B-----5:R-:W-:-:S04]  /*c380*/  LOP3.LUT R0, R0, 0xff, RZ, 0xc0, !PT ;  /* 0x000000ff00007812 */ /* 0x020fc800078ec0ff */
[----:B------:R-:W-:-:S05]  /*c390*/  F2FP.F16.E5M2.UNPACK_B R0, R0 ;  /* 0x00000000ff00723e */ /* 0x000fca00020004ff */
[----:B------:R-:W-:-:S05]  /*c3a0*/  HADD2.F32 R0, -RZ, R0.H0_H0 ;  /* 0x20000000ff007230 */ /* 0x000fca0000004100 */
[----:B------:R-:W-:-:S04]  /*c3b0*/  FMUL R0, R0, UR25 ;  /* 0x0000001900007c20 */ /* 0x000fc80008400000 */
[----:B--2---:R-:W-:-:S05]  /*c3c0*/  FFMA R0, R2, UR24, R0 ;  /* 0x0000001802007c23 */ /* 0x004fca0008000000 */
[----:B0-----:R-:W-:-:S05]  /*c3d0*/  F2FP.SATFINITE.E5M2.F32.PACK_AB_MERGE_C R3, RZ, R0, RZ ;  /* 0x00000000ff03723e */ /* 0x001fca00048060ff */
[----:B------:R0:W-:Y:S01]  /*c3e0*/  STG.E.U8 desc[UR22][R26.64+0xf9], R3 ;  /* 0x0000f9031a007986 */ /* 0x0001e2000c101116 */
[----:B------:R-:W-:Y:S05]  /*c3f0*/  BRA `(.L_x_293) ;  /* 0x00000020007c7947 */ /* 0x000fea0003800000 */
.L_x_36:
[----:B------:R-:W-:Y:S01]  /*c400*/  ISETP.GE.AND P1, PT, R39, 0x1, PT ;  /* 0x000000012700780c */ /* 0x000fe20003f26270 */
[----:B------:R-:W-:Y:S01]  /*c410*/  FMUL R227, R227, UR24 ;  /* 0x00000018e3e37c20 */ /* 0x000fe20008400000 */
[----:B------:R-:W-:Y:S01]  /*c420*/  FMUL R226, R226, UR24 ;  /* 0x00000018e2e27c20 */ /* 0x000fe20008400000 */
[----:B------:R-:W-:Y:S02]  /*c430*/  ISETP.GE.AND P0, PT, R39, 0x9, PT ;  /* 0x000000092700780c */ /* 0x000fe40003f06270 */
[C---:B------:R-:W-:Y:S02]  /*c440*/  ISETP.LT.OR P4, PT, R34.reuse, 0x1, !P1 ;  /* 0x000000012200780c */ /* 0x040fe40004f81670 */
[----:B------:R-:W-:Y:S02]  /*c450*/  ISETP.LT.OR P5, PT, R34, 0x2, !P1 ;  /* 0x000000022200780c */ /* 0x000fe40004fa1670 */
[----:B------:R-:W-:Y:S02]  /*c460*/  F2FP.SATFINITE.E5M2.F32.PACK_AB_MERGE_C R227, RZ, R227, RZ ;  /* 0x000000e3ffe3723e */ /* 0x000fe400048060ff */
[----:B------:R-:W-:-:S02]  /*c470*/  F2FP.SATFINITE.E5M2.F32.PACK_AB_MERGE_C R29, RZ, R226, RZ ;  /* 0x000000e2ff1d723e */ /* 0x000fc400048060ff */
[C---:B------:R-:W-:Y:S01]  /*c480*/  ISETP.LT.OR P3, PT, R34.reuse, 0x1, !P0 ;  /* 0x000000012200780c */ /* 0x040fe20004761670 */
[----:B------:R-:W-:Y:S01]  /*c490*/  FMUL R225, R225, UR24 ;  /* 0x00000018e1e17c20 */ /* 0x000fe20008400000 */
[----:B------:R-:W-:Y:S01]  /*c4a0*/  ISETP.LT.OR P6, PT, R34, 0xa, !P1 ;  /* 0x0000000a2200780c */ /* 0x000fe20004fc1670 */
[----:B------:R-:W-:Y:S01]  /*c4b0*/  FMUL R224, R224, UR24 ;  /* 0x00000018e0e07c20 */ /* 0x000fe20008400000 */
[----:B------:R-:W-:Y:S01]  /*c4c0*/  FMUL R222, R222, UR24 ;  /* 0x00000018dede7c20 */ /* 0x000fe20008400000 */
[----:B------:R-:W-:Y:S01]  /*c4d0*/  @!P4 STG.E.U8 desc[UR22][R24.64], R227 ;  /* 0x000000e31800c986 */ /* 0x000fe2000c101116 */
[----:B------:R-:W-:-:S03]  /*c4e0*/  ISETP.LT.OR P4, PT, R34, 0x2, !P0 ;  /* 0x000000022200780c */ /* 0x000fc60004781670 */
[----:B------:R0:W-:Y:S01]  /*c4f0*/  @!P5 STG.E.U8 desc[UR22][R24.64+0x1], R29 ;  /* 0x0000011d1800d986 */ /* 0x0001e2000c101116 */
[----:B------:R-:W-:Y:S01]  /*c500*/  ISETP.LT.OR P5, PT, R34, 0x9, !P1 ;  /* 0x000000092200780c */ /* 0x000fe20004fa1670 */
[----:B------:R-:W-:Y:S01]  /*c510*/  FMUL R223, R223, UR24 ;  /* 0x00000018dfdf7c20 */ /* 0x000fe20008400000 */
[----:B------:R-:W-:Y:S01]  /*c520*/  F2FP.SATFINITE.E5M2.F32.PACK_AB_MERGE_C R225, RZ, R225, RZ ;  /* 0x000000e1ffe1723e */ /* 0x000fe200048060ff */
[----:B------:R-:W-:Y:S01]  /*c530*/  FMUL R221, R221, UR24 ;  /* 0x00000018dddd7c20 */ /* 0x000fe20008400000 */
[----:B------:R-:W-:Y:S01]  /*c540*/  F2FP.SATFINITE.E5M2.F32.PACK_AB_MERGE_C R31, RZ, R224, RZ ;  /* 0x000000e0ff1f723e */ /* 0x000fe200048060ff */
[----:B------:R-:W-:Y:S01]  /*c550*/  FMUL R220, R220, UR24 ;  /* 0x00000018dcdc7c20 */ /* 0x000fe20008400000 */
[----:B------:R-:W-:Y:S01]  /*c560*/  F2FP.SATFINITE.E5M2.F32.PACK_AB_MERGE_C R223, RZ, R223, RZ ;  /* 0x000000dfffdf723e */ /* 0x000fe200048060ff */
[----:B------:R-:W-:Y:S01]  /*c570*/  @!P3 STG.E.U8 desc[UR22][R26.64], R225 ;  /* 0x000000e11a00b986 */ /* 0x000fe2000c101116 */
[----:B0-----:R-:W-:-:S03]  /*c580*/  F2FP.SATFINITE.E5M2.F32.PACK_AB_MERGE_C R29, RZ, R222, RZ ;  /* 0x000000deff1d723e */ /* 0x001fc600048060ff */
[----:B------:R0:W-:Y:S01]  /*c590*/  @!P4 STG.E.U8 desc[UR22][R26.64+0x1], R31 ;  /* 0x0000011f1a00c986 */ /* 0x0001e2000c101116 */
[C---:B------:R-:W-:Y:S02]  /*c5a0*/  ISETP.LT.OR P3, PT, R34.reuse, 0x9, !P0 ;  /* 0x000000092200780c */ /* 0x040fe40004761670 */
[C---:B------:R-:W-:Y:S01]  /*c5b0*/  ISETP.LT.OR P4, PT, R34.reuse, 0xa, !P0 ;  /* 0x0000000a2200780c */ /* 0x040fe20004781670 */
[----:B------:R1:W-:Y:S01]  /*c5c0*/  @!P6 STG.E.U8 desc[UR22][R24.64+0x9], R29 ;  /* 0x0000091d1800e986 */ /* 0x0003e2000c101116 */
[----:B------:R-:W-:Y:S01]  /*c5d0*/  ISETP.LT.OR P6, PT, R34, 0x12, !P1 ;  /* 0x000000122200780c */ /* 0x000fe20004fc1670 */
[----:B------:R-:W-:Y:S02]  /*c5e0*/  FMUL R218, R218, UR24 ;  /* 0x00000018dada7c20 */ /* 0x000fe40008400000 */
[----:B------:R-:W-:Y:S01]  /*c5f0*/  @!P5 STG.E.U8 desc[UR22][R24.64+0x8], R223 ;  /* 0x000008df1800d986 */ /* 0x000fe2000c101116 */
[----:B------:R-:W-:-:S03]  /*c600*/  ISETP.LT.OR P5, PT, R34, 0x11, !P1 ;  /* 0x000000112200780c */ /* 0x000fc60004fa1670 */
[----:B------:R-:W2:Y:S01]  /*c610*/  LDL.LU R226, [R1+0xc] ;  /* 0x00000c0001e27983 */ /* 0x000ea20000300800 */
[----:B------:R-:W-:Y:S01]  /*c620*/  F2FP.SATFINITE.E5M2.F32.PACK_AB_MERGE_C R221, RZ, R221, RZ ;  /* 0x000000ddffdd723e */ /* 0x000fe200048060ff */
[----:B------:R-:W-:Y:S01]  /*c630*/  FMUL R219, R219, UR24 ;  /* 0x00000018dbdb7c20 */ /* 0x000fe20008400000 */
[----:B0-----:R-:W-:Y:S01]  /*c640*/  F2FP.SATFINITE.E5M2.F32.PACK_AB_MERGE_C R31, RZ, R220, RZ ;  /* 0x000000dcff1f723e */ /* 0x001fe200048060ff */
[----:B------:R-:W3:Y:S01]  /*c650*/  LDL.LU R227, [R1+0x8] ;  /* 0x0000080001e37983 */ /* 0x000ee20000300800 */
[----:B-1----:R-:W-:-:S03]  /*c660*/  F2FP.SATFINITE.E5M2.F32.PACK_AB_MERGE_C R29, RZ, R218, RZ ;  /* 0x000000daff1d723e */ /* 0x002fc600048060ff */
[----:B------:R-:W4:Y:S04]  /*c670*/  LDL.LU R225, [R1+0x4] ;  /* 0x0000040001e17983 */ /* 0x000f280000300800 */
[----:B------:R-:W3:Y:S01]  /*c680*/  LDL.LU R224, [R1] ;  /* 0x0000000001e07983 */ /* 0x000ee20000300800 */
[----:B------:R-:W-:-:S03]  /*c690*/  F2FP.SATFINITE.E5M2.F32.PACK_AB_MERGE_C R219, RZ, R219, RZ ;  /* 0x000000dbffdb723e */ /* 0x000fc600048060ff */
[----:B------:R-:W-:Y:S01]  /*c6a0*/  @!P3 STG.E.U8 desc[UR22][R26.64+0x8], R221 ;  /* 0x000008dd1a00b986 */ /* 0x000fe2000c101116 */
[----:B------:R-:W-:-:S03]  /*c6b0*/  ISETP.LT.OR P3, PT, R34, 0x11, !P0 ;  /* 0x000000112200780c */ /* 0x000fc60004761670 */
[----:B------:R0:W-:Y:S01]  /*c6c0*/  @!P4 STG.E.U8 desc[UR22][R26.64+0x9], R31 ;  /* 0x0000091f1a00c986 */ /* 0x0001e2000c101116 */
[----:B------:R-:W-:-:S03]  /*c6d0*/  ISETP.LT.OR P4, PT, R34, 0x12, !P0 ;  /* 0x000000122200780c */ /* 0x000fc60004781670 */
[----:B------:R1:W-:Y:S01]  /*c6e0*/  @!P6 STG.E.U8 desc[UR22][R24.64+0x11], R29 ;  /* 0x0000111d1800e986 */ /* 0x0003e2000c101116 */
[----:B------:R-:W-:Y:S01]  /*c6f0*/  ISETP.LT.OR P6, PT, R34, 0x1a, !P1 ;  /* 0x0000001a2200780c */ /* 0x000fe20004fc1670 */
[----:B------:R-:W-:Y:S01]  /*c700*/  FMUL R217, R217, UR24 ;  /* 0x00000018d9d97c20 */ /* 0x000fe20008400000 */
[----:B------:R-:W-:Y:S01]  /*c710*/  FMUL R216, R216, UR24 ;  /* 0x00000018d8d87c20 */ /* 0x000fe20008400000 */
[----:B------:R-:W-:Y:S01]  /*c720*/  FMUL R214, R214, UR24 ;  /* 0x00000018d6d67c20 */ /* 0x000fe20008400000 */
[----:B------:R-:W-:Y:S01]  /*c730*/  @!P5 STG.E.U8 desc[UR22][R24.64+0x10], R219 ;  /* 0x000010db1800d986 */ /* 0x000fe2000c101116 */
[----:B------:R-:W-:Y:S01]  /*c740*/  ISETP.LT.OR P5, PT, R34, 0x19, !P1 ;  /* 0x000000192200780c */ /* 0x000fe20004fa1670 */
[----:B------:R-:W-:Y:S01]  /*c750*/  FMUL R215, R215, UR24 ;  /* 0x00000018d7d77c20 */ /* 0x000fe20008400000 */
[----:B------:R-:W-:Y:S01]  /*c760*/  F2FP.SATFINITE.E5M2.F32.PACK_AB_MERGE_C R217, RZ, R217, RZ ;  /* 0x000000d9ffd9723e */ /* 0x000fe200048060ff */
[----:B------:R-:W-:Y:S01]  /*c770*/  FMUL R213, R213, UR24 ;  /* 0x00000018d5d57c20 */ /* 0x000fe20008400000 */
[----:B0-----:R-:W-:Y:S01]  /*c780*/  F2FP.SATFINITE.E5M2.F32.PACK_AB_MERGE_C R31, RZ, R216, RZ ;  /* 0x000000d8ff1f723e */ /* 0x001fe200048060ff */
[----:B------:R-:W-:Y:S01]  /*c790*/  FMUL R212, R212, UR24 ;  /* 0x00000018d4d47c20 */ /* 0x000fe20008400000 */
[----:B-1----:R-:W-:Y:S01]  /*c7a0*/  F2FP.SATFINITE.E5M2.F32.PACK_AB_MERGE_C R29, RZ, R214, RZ ;  /* 0x000000d6ff1d723e */ /* 0x002fe200048060ff */
[----:B------:R-:W-:Y:S01]  /*c7b0*/  @!P3 STG.E.U8 desc[UR22][R26.64+0x10], R217 ;  /* 0x000010d91a00b986 */ /* 0x000fe2000c101116 */
[----:B------:R-:W-:-:S02]  /*c7c0*/  F2FP.SATFINITE.E5M2.F32.PACK_AB_MERGE_C R215, RZ, R215, RZ ;  /* 0x000000d7ffd7723e */ /* 0x000fc400048060ff */
[C---:B------:R-:W-:Y:S01]  /*c7d0*/  ISETP.LT.OR P3, PT, R34.reuse, 0x19, !P0 ;  /* 0x000000192200780c */ /* 0x040fe20004761670 */
[----:B------:R0:W-:Y:S01]  /*c7e0*/  @!P4 STG.E.U8 desc[UR22][R26.64+0x11], R31 ;  /* 0x0000111f1a00c986 */ /* 0x0001e2000c101116 */
[----:B------:R-:W-:-:S03]  /*c7f0*/  ISETP.LT.OR P4, PT, R34, 0x1a, !P0 ;  /* 0x0000001a2200780c */ /* 0x000fc60004781670 */
[----:B------:R1:W-:Y:S01]  /*c800*/  @!P6 STG.E.U8 desc[UR22][R24.64+0x19], R29 ;  /* 0x0000191d1800e986 */ /* 0x0003e2000c101116 */
[----:B------:R-:W-:Y:S01]  /*c810*/  ISETP.LT.OR P6, PT, R34, 0x22, !P1 ;  /* 0x000000222200780c */ /* 0x000fe20004fc1670 */
[----:B------:R-:W-:Y:S02]  /*c820*/  FMUL R210, R210, UR24 ;  /* 0x00000018d2d27c20 */ /* 0x000fe40008400000 */
[----:B------:R-:W-:Y:S01]  /*c830*/  @!P5 STG.E.U8 desc[UR22][R24.64+0x18], R215 ;  /* 0x000018d71800d986 */ /* 0x000fe2000c101116 */
[----:B------:R-:W-:Y:S01]  /*c840*/  ISETP.LT.OR P5, PT, R34, 0x21, !P1 ;  /* 0x000000212200780c */ /* 0x000fe20004fa1670 */
[----:B------:R-:W-:Y:S01]  /*c850*/  FMUL R211, R211, UR24 ;  /* 0x00000018d3d37c20 */ /* 0x000fe20008400000 */
[----:B------:R-:W-:Y:S01]  /*c860*/  F2FP.SATFINITE.E5M2.F32.PACK_AB_MERGE_C R213, RZ, R213, RZ ;  /* 0x000000d5ffd5723e */ /* 0x000fe200048060ff */
[----:B------:R-:W-:Y:S01]  /*c870*/  FMUL R209, R209, UR24 ;  /* 0x00000018d1d17c20 */ /* 0x000fe20008400000 */
[----:B0-----:R-:W-:Y:S01]  /*c880*/  F2FP.SATFINITE.E5M2.F32.PACK_AB_MERGE_C R31, RZ, R212, RZ ;  /* 0x000000d4ff1f723e */ /* 0x001fe200048060ff */
[----:B------:R-:W-:Y:S01]  /*c890*/  FMUL R208, R208, UR24 ;  /* 0x00000018d0d07c20 */ /* 0x000fe20008400000 */
        /* <DEDUP_REMOVED lines=8> */
[----:B------:R-:W-:-:S03]  /*c920*/  ISETP.LT.OR P6, PT, R34, 0x2a, !P1 ;  /* 0x0000002a2200780c */ /* 0x000fc60004fc1670 */
        /* <DEDUP_REMOVED lines=238> */
[----:B------:R-:W-:Y:S01]  /*d810*/  @!P6 STG.E.U8 desc[UR22][R24.64+0x99], R29 ;  /* 0x0000991d1800e986 */ /* 0x000fe2000c101116 */
[----:B------:R-:W-:-:S03]  /*d820*/  ISETP.LT.OR P6, PT, R34, 0xa2, !P1 ;  /* 0x000000a22200780c */ /* 0x000fc60004fc1670 */
[----:B------:R1:W-:Y:S01]  /*d830*/  @!P5 STG.E.U8 desc[UR22][R24.64+0x98], R23 ;  /* 0x000098171800d986 */ /* 0x0003e2000c101116 */
[----:B------:R-:W-:Y:S01]  /*d840*/  ISETP.LT.OR P5, PT, R34, 0xa1, !P1 ;  /* 0x000000a12200780c */ /* 0x000fe20004fa1670 */
[----:B------:R-:W-:Y:S01]  /*d850*/  FMUL R19, R19, UR24 ;  /* 0x0000001813137c20 */ /* 0x000fe20008400000 */
[----:B------:R-:W-:Y:S01]  /*d860*/  F2FP.SATFINITE.E5M2.F32.PACK_AB_MERGE_C R21, RZ, R21, RZ ;  /* 0x00000015ff15723e */ /* 0x000fe200048060ff */
[----:B------:R-:W-:Y:S01]  /*d870*/  FMUL R17, R17, UR24 ;  /* 0x0000001811117c20 */ /* 0x000fe20008400000 */
[----:B0-----:R-:W-:Y:S01]  /*d880*/  F2FP.SATFINITE.E5M2.F32.PACK_AB_MERGE_C R31, RZ, R20, RZ ;  /* 0x00000014ff1f723e */ /* 0x001fe200048060ff */
[----:B------:R-:W-:Y:S01]  /*d890*/  FMUL R16, R16, UR24 ;  /* 0x0000001810107c20 */ /* 0x000fe20008400000 */
[----:B------:R-:W-:Y:S01]  /*d8a0*/  F2FP.SATFINITE.E5M2.F32.PACK_AB_MERGE_C R19, RZ, R19, RZ ;  /* 0x00000013ff13723e */ /* 0x000fe200048060ff */
[----:B------:R0:W-:Y:S01]  /*d8b0*/  @!P3 STG.E.U8 desc[UR22][R26.64+0x98], R21 ;  /* 0x000098151a00b986 */ /* 0x0001e2000c101116 */
[----:B-1----:R-:W-:-:S03]  /*d8c0*/  F2FP.SATFINITE.E5M2.F32.PACK_AB_MERGE_C R23, RZ, R18, RZ ;  /* 0x00000012ff17723e */ /* 0x002fc600048060ff */
[----:B------:R-:W-:Y:S01]  /*d8d0*/  @!P4 STG.E.U8 desc[UR22][R26.64+0x99], R31 ;  /* 0x0000991f1a00c986 */ /* 0x000fe2000c101116 */
[C---:B------:R-:W-:Y:S02]  /*d8e0*/  ISETP.LT.OR P3, PT, R34.reuse, 0xa1, !P0 ;  /* 0x000000a12200780c */ /* 0x040fe40004761670 */
[C---:B------:R-:W-:Y:S01]  /*d8f0*/  ISETP.LT.OR P4, PT, R34.reuse, 0xa2, !P0 ;  /* 0x000000a22200780c */ /* 0x040fe20004781670 */
[----:B------:R-:W-:Y:S01]  /*d900*/  @!P6 STG.E.U8 desc[UR22][R24.64+0xa1], R23 ;  /* 0x0000a1171800e986 */ /* 0x000fe2000c101116 */
[----:B------:R-:W-:Y:S01]  /*d910*/  ISETP.LT.OR P6, PT, R34, 0xaa, !P1 ;  /* 0x000000aa2200780c */ /* 0x000fe20004fc1670 */
[----:B------:R-:W-:Y:S02]  /*d920*/  FMUL R14, R14, UR24 ;  /* 0x000000180e0e7c20 */ /* 0x000fe40008400000 */
        /* <DEDUP_REMOVED lines=20> */
[----:B------:R-:W4:Y:S01]  /*da70*/  LDL.LU R222, [R1+0x1c] ;  /* 0x00001c0001de7983 */ /* 0x000f220000300800 */
[----:B0-----:R-:W-:-:S02]  /*da80*/  F2FP.SATFINITE.E5M2.F32.PACK_AB_MERGE_C R17, RZ, R10, RZ ;  /* 0x0000000aff11723e */ /* 0x001fc400048060ff */
[----:B-1----:R-:W-:Y:S01]  /*da90*/  F2FP.SATFINITE.E5M2.F32.PACK_AB_MERGE_C R15, RZ, R12, RZ ;  /* 0x0000000cff0f723e */ /* 0x002fe200048060ff */
[----:B------:R0:W-:Y:S01]  /*daa0*/  @!P3 STG.E.U8 desc[UR22][R26.64+0xa8], R13 ;  /* 0x0000a80d1a00b986 */ /* 0x0001e2000c101116 */
[----:B------:R-:W-:Y:S02]  /*dab0*/  F2FP.SATFINITE.E5M2.F32.PACK_AB_MERGE_C R11, RZ, R11, RZ ;  /* 0x0000000bff0b723e */ /* 0x000fe400048060ff */
[C---:B------:R-:W-:Y:S01]  /*dac0*/  ISETP.LT.OR P3, PT, R34.reuse, 0xb1, !P0 ;  /* 0x000000b12200780c */ /* 0x040fe20004761670 */
[----:B------:R-:W-:Y:S01]  /*dad0*/  @!P4 STG.E.U8 desc[UR22][R26.64+0xa9], R15 ;  /* 0x0000a90f1a00c986 */ /* 0x000fe2000c101116 */
[----:B------:R-:W-:-:S03]  /*dae0*/  ISETP.LT.OR P4, PT, R34, 0xb2, !P0 ;  /* 0x000000b22200780c */ /* 0x000fc60004781670 */
[----:B------:R-:W-:Y:S01]  /*daf0*/  @!P6 STG.E.U8 desc[UR22][R24.64+0xb1], R17 ;  /* 0x0000b1111800e986 */ /* 0x000fe2000c101116 */
[----:B------:R-:W-:Y:S01]  /*db00*/  ISETP.LT.OR P6, PT, R34, 0xba, !P1 ;  /* 0x000000ba2200780c */ /* 0x000fe20004fc1670 */
[----:B------:R-:W-:Y:S01]  /*db10*/  FMUL R9, R9, UR24 ;  /* 0x0000001809097c20 */ /* 0x000fe20008400000 */
[----:B------:R-:W-:Y:S01]  /*db20*/  FMUL R8, R8, UR24 ;  /* 0x0000001808087c20 */ /* 0x000fe20008400000 */
[----:B------:R-:W4:Y:S01]  /*db30*/  LDL.LU R223, [R1+0x18] ;  /* 0x0000180001df7983 */ /* 0x000f220000300800 */
[----:B------:R-:W-:-:S03]  /*db40*/  FMUL R6, R6, UR24 ;  /* 0x0000001806067c20 */ /* 0x000fc60008400000 */
[----:B------:R-:W4:Y:S01]  /*db50*/  LDL.LU R221, [R1+0x14] ;  /* 0x0000140001dd7983 */ /* 0x000f220000300800 */
[----:B------:R-:W-:-:S03]  /*db60*/  F2FP.SATFINITE.E5M2.F32.PACK_AB_MERGE_C R9, RZ, R9, RZ ;  /* 0x00000009ff09723e */ /* 0x000fc600048060ff */
[----:B------:R-:W4:Y:S01]  /*db70*/  LDL.LU R220, [R1+0x10] ;  /* 0x0000100001dc7983 */ /* 0x000f220000300800 */
[----:B0-----:R-:W-:Y:S01]  /*db80*/  F2FP.SATFINITE.E5M2.F32.PACK_AB_MERGE_C R13, RZ, R8, RZ ;  /* 0x00000008ff0d723e */ /* 0x001fe200048060ff */
[----:B------:R-:W-:Y:S01]  /*db90*/  FMUL R7, R7, UR24 ;  /* 0x0000001807077c20 */ /* 0x000fe20008400000 */
[----:B-----5:R-:W-:Y:S01]  /*dba0*/  FMUL R0, R0, UR24 ;  /* 0x0000001800007c20 */ /* 0x020fe20008400000 */
[----:B------:R0:W-:Y:S01]  /*dbb0*/  @!P5 STG.E.U8 desc[UR22][R24.64+0xb0], R11 ;  /* 0x0000b00b1800d986 */ /* 0x0001e2000c101116 */
[----:B------:R-:W-:Y:S01]  /*dbc0*/  ISETP.LT.OR P5, PT, R34, 0xb9, !P1 ;  /* 0x000000b92200780c */ /* 0x000fe20004fa1670 */
[----:B------:R-:W-:Y:S01]  /*dbd0*/  FMUL R2, R2, UR24 ;  /* 0x0000001802027c20 */ /* 0x000fe20008400000 */
[----:B------:R-:W-:Y:S01]  /*dbe0*/  F2FP.SATFINITE.E5M2.F32.PACK_AB_MERGE_C R7, RZ, R7, RZ ;  /* 0x00000007ff07723e */ /* 0x000fe200048060ff */
[----:B------:R1:W-:Y:S01]  /*dbf0*/  @!P3 STG.E.U8 desc[UR22][R26.64+0xb0], R9 ;  /* 0x0000b0091a00b986 */ /* 0x0003e2000c101116 */
[----:B------:R-:W-:Y:S01]  /*dc00*/  FMUL R3, R3, UR24 ;  /* 0x0000001803037c20 */ /* 0x000fe20008400000 */
[----:B------:R-:W-:Y:S01]  /*dc10*/  FMUL R4, R4, UR24 ;  /* 0x0000001804047c20 */ /* 0x000fe20008400000 */
[C---:B------:R-:W-:Y:S01]  /*dc20*/  ISETP.LT.OR P3, PT, R34.reuse, 0xb9, !P0 ;  /* 0x000000b92200780c */ /* 0x040fe20004761670 */
[----:B------:R3:W-:Y:S01]  /*dc30*/  @!P4 STG.E.U8 desc[UR22][R26.64+0xb1], R13 ;  /* 0x0000b10d1a00c986 */ /* 0x0007e2000c101116 */
[----:B------:R-:W-:Y:S01]  /*dc40*/  ISETP.LT.OR P4, PT, R34, 0xba, !P0 ;  /* 0x000000ba2200780c */ /* 0x000fe20004781670 */
[----:B------:R-:W-:Y:S01]  /*dc50*/  FMUL R5, R5, UR24 ;  /* 0x0000001805057c20 */ /* 0x000fe20008400000 */
[----:B0-----:R-:W-:-:S03]  /*dc60*/  F2FP.SATFINITE.E5M2.F32.PACK_AB_MERGE_C R11, RZ, R6, RZ ;  /* 0x00000006ff0b723e */ /* 0x001fc600048060ff */
[----:B------:R0:W-:Y:S01]  /*dc70*/  @!P5 STG.E.U8 desc[UR22][R24.64+0xb8], R7 ;  /* 0x0000b8071800d986 */ /* 0x0001e2000c101116 */
[----:B------:R-:W-:Y:S02]  /*dc80*/  ISETP.LT.OR P5, PT, R34, 0xc1, !P1 ;  /* 0x000000c12200780c */ /* 0x000fe40004fa1670 */
[----:B-1----:R-:W-:Y:S01]  /*dc90*/  F2FP.SATFINITE.E5M2.F32.PACK_AB_MERGE_C R9, RZ, R4, RZ ;  /* 0x00000004ff09723e */ /* 0x002fe200048060ff */
[----:B------:R1:W-:Y:S01]  /*dca0*/  @!P6 STG.E.U8 desc[UR22][R24.64+0xb9], R11 ;  /* 0x0000b90b1800e986 */ /* 0x0003e2000c101116 */
[----:B--2---:R-:W-:Y:S01]  /*dcb0*/  FMUL R4, R226, UR24 ;  /* 0x00000018e2047c20 */ /* 0x004fe20008400000 */
[----:B---3--:R-:W-:Y:S01]  /*dcc0*/  F2FP.SATFINITE.E5M2.F32.PACK_AB_MERGE_C R13, RZ, R0, RZ ;  /* 0x00000000ff0d723e */ /* 0x008fe200048060ff */
[----:B------:R-:W-:Y:S01]  /*dcd0*/  FMUL R0, R224, UR24 ;  /* 0x00000018e0007c20 */ /* 0x000fe20008400000 */
[----:B------:R-:W-:Y:S01]  /*dce0*/  F2FP.SATFINITE.E5M2.F32.PACK_AB_MERGE_C R5, RZ, R5, RZ ;  /* 0x00000005ff05723e */ /* 0x000fe200048060ff */
[----:B------:R-:W2:Y:S01]  /*dcf0*/  LDL.LU R224, [R1+0x20] ;  /* 0x0000200001e07983 */ /* 0x000ea20000300800 */
[----:B------:R-:W-:-:S02]  /*dd00*/  ISETP.LT.OR P6, PT, R34, 0xc2, !P1 ;  /* 0x000000c22200780c */ /* 0x000fc40004fc1670 */
[----:B0-----:R-:W-:Y:S01]  /*dd10*/  F2FP.SATFINITE.E5M2.F32.PACK_AB_MERGE_C R7, RZ, R3, RZ ;  /* 0x00000003ff07723e */ /* 0x001fe200048060ff */
[----:B------:R-:W-:Y:S01]  /*dd20*/  FMUL R3, R227, UR24 ;  /* 0x00000018e3037c20 */ /* 0x000fe20008400000 */
[----:B------:R0:W-:Y:S01]  /*dd30*/  @!P3 STG.E.U8 desc[UR22][R26.64+0xb8], R5 ;  /* 0x0000b8051a00b986 */ /* 0x0001e2000c101116 */
[C---:B------:R-:W-:Y:S02]  /*dd40*/  ISETP.LT.OR P3, PT, R34.reuse, 0xc1, !P0 ;  /* 0x000000c12200780c */ /* 0x040fe40004761670 */
[----:B-1----:R-:W-:Y:S01]  /*dd50*/  F2FP.SATFINITE.E5M2.F32.PACK_AB_MERGE_C R11, RZ, R2, RZ ;  /* 0x00000002ff0b723e */ /* 0x002fe200048060ff */
[----:B----4-:R-:W-:Y:S01]  /*dd60*/  FMUL R2, R225, UR24 ;  /* 0x00000018e1027c20 */ /* 0x010fe20008400000 */
[----:B------:R-:W-:Y:S01]  /*dd70*/  @!P4 STG.E.U8 desc[UR22][R26.64+0xb9], R9 ;  /* 0x0000b9091a00c986 */ /* 0x000fe2000c101116 */
[----:B------:R-:W-:-:S03]  /*dd80*/  ISETP.LT.OR P4, PT, R34, 0xc2, !P0 ;  /* 0x000000c22200780c */ /* 0x000fc60004781670 */
[----:B------:R-:W3:Y:S04]  /*dd90*/  LDL.LU R225, [R1+0x24] ;  /* 0x0000240001e17983 */ /* 0x000ee80000300800 */
[----:B------:R-:W4:Y:S04]  /*dda0*/  LDL.LU R227, [R1+0x28] ;  /* 0x0000280001e37983 */ /* 0x000f280000300800 */
[----:B------:R-:W4:Y:S04]  /*ddb0*/  LDL.LU R226, [R1+0x2c] ;  /* 0x00002c0001e27983 */ /* 0x000f280000300800 */
[----:B------:R1:W-:Y:S01]  /*ddc0*/  @!P5 STG.E.U8 desc[UR22][R24.64+0xc0], R7 ;  /* 0x0000c0071800d986 */ /* 0x0003e2000c101116 */
[----:B------:R-:W-:-:S02]  /*ddd0*/  ISETP.LT.OR P5, PT, R34, 0xc9, !P1 ;  /* 0x000000c92200780c */ /* 0x000fc40004fa1670 */
[----:B0-----:R-:W-:Y:S01]  /*dde0*/  F2FP.SATFINITE.E5M2.F32.PACK_AB_MERGE_C R5, RZ, R0, RZ ;  /* 0x00000000ff05723e */ /* 0x001fe200048060ff */
[----:B------:R0:W-:Y:S01]  /*ddf0*/  @!P6 STG.E.U8 desc[UR22][R24.64+0xc1], R11 ;  /* 0x0000c10b1800e986 */ /* 0x0001e2000c101116 */
[----:B------:R-:W-:-:S03]  /*de00*/  ISETP.LT.OR P6, PT, R34, 0xca, !P1 ;  /* 0x000000ca2200780c */ /* 0x000fc60004fc1670 */
[----:B------:R-:W-:Y:S01]  /*de10*/  @!P3 STG.E.U8 desc[UR22][R26.64+0xc0], R13 ;  /* 0x0000c00d1a00b986 */ /* 0x000fe2000c101116 */
[----:B-1----:R-:W-:-:S03]  /*de20*/  F2FP.SATFINITE.E5M2.F32.PACK_AB_MERGE_C R7, RZ, R2, RZ ;  /* 0x00000002ff07723e */ /* 0x002fc600048060ff */
[----:B------:R1:W-:Y:S01]  /*de30*/  @!P4 STG.E.U8 desc[UR22][R26.64+0xc1], R5 ;  /* 0x0000c1051a00c986 */ /* 0x0003e2000c101116 */
[C---:B------:R-:W-:Y:S02]  /*de40*/  ISETP.LT.OR P3, PT, R34.reuse, 0xc9, !P0 ;  /* 0x000000c92200780c */ /* 0x040fe40004761670 */
[C---:B------:R-:W-:Y:S01]  /*de50*/  ISETP.LT.OR P4, PT, R34.reuse, 0xca, !P0 ;  /* 0x000000ca2200780c */ /* 0x040fe20004781670 */
[----:B------:R1:W-:Y:S01]  /*de60*/  @!P5 STG.E.U8 desc[UR22][R24.64+0xc8], R7 ;  /* 0x0000c8071800d986 */ /* 0x0003e2000c101116 */
[----:B------:R-:W-:Y:S02]  /*de70*/  ISETP.LT.OR P5, PT, R34, 0xd1, !P1 ;  /* 0x000000d12200780c */ /* 0x000fe40004fa1670 */
[----:B------:R-:W-:Y:S02]  /*de80*/  F2FP.SATFINITE.E5M2.F32.PACK_AB_MERGE_C R9, RZ, R3, RZ ;  /* 0x00000003ff09723e */ /* 0x000fe400048060ff */
[----:B0-----:R-:W-:-:S03]  /*de90*/  F2FP.SATFINITE.E5M2.F32.PACK_AB_MERGE_C R11, RZ, R4, RZ ;  /* 0x00000004ff0b723e */ /* 0x001fc600048060ff */
[----:B------:R0:W-:Y:S04]  /*dea0*/  @!P6 STG.E.U8 desc[UR22][R24.64+0xc9], R9 ;  /* 0x0000c9091800e986 */ /* 0x0001e8000c101116 */
[----:B------:R-:W-:Y:S01]  /*deb0*/  @!P3 STG.E.U8 desc[UR22][R26.64+0xc8], R11 ;  /* 0x0000c80b1a00b986 */ /* 0x000fe2000c101116 */
[----:B------:R-:W-:Y:S01]  /*dec0*/  FMUL R2, R221, UR24 ;  /* 0x00000018dd027c20 */ /* 0x000fe20008400000 */
[----:B------:R-:W-:Y:S02]  /*ded0*/  FMUL R0, R220, UR24 ;  /* 0x00000018dc007c20 */ /* 0x000fe40008400000 */
[----:B------:R-:W4:Y:S03]  /*dee0*/  LDL.LU R220, [R1+0x30] ;  /* 0x0000300001dc7983 */ /* 0x000f260000300800 */
[----:B-1----:R-:W-:Y:S01]  /*def0*/  F2FP.SATFINITE.E5M2.F32.PACK_AB_MERGE_C R5, RZ, R0, RZ ;  /* 0x00000000ff05723e */ /* 0x002fe200048060ff */
[----:B------:R-:W4:Y:S01]  /*df00*/  LDL.LU R221, [R1+0x34] ;  /* 0x0000340001dd7983 */ /* 0x000f220000300800 */
[----:B------:R-:W-:Y:S01]  /*df10*/  FMUL R0, R222, UR24 ;  /* 0x00000018de007c20 */ /* 0x000fe20008400000 */
[----:B------:R-:W-:Y:S01]  /*df20*/  FMUL R3, R223, UR24 ;  /* 0x00000018df037c20 */ /* 0x000fe20008400000 */
[----:B------:R-:W-:Y:S01]  /*df30*/  F2FP.SATFINITE.E5M2.F32.PACK_AB_MERGE_C R7, RZ, R2, RZ ;  /* 0x00000002ff07723e */ /* 0x000fe200048060ff */
[----:B------:R-:W4:Y:S02]  /*df40*/  LDL.LU R223, [R1+0x38] ;  /* 0x0000380001df7983 */ /* 0x000f240000300800 */
[----:B------:R-:W-:-:S02]  /*df50*/  F2FP.SATFINITE.E5M2.F32.PACK_AB_MERGE_C R13, RZ, R0, RZ ;  /* 0x00000000ff0d723e */ /* 0x000fc400048060ff */
[----:B------:R-:W4:Y:S01]  /*df60*/  LDL.LU R222, [R1+0x3c] ;  /* 0x00003c0001de7983 */ /* 0x000f220000300800 */
[----:B0-----:R-:W-:-:S03]  /*df70*/  F2FP.SATFINITE.E5M2.F32.PACK_AB_MERGE_C R9, RZ, R3, RZ ;  /* 0x00000003ff09723e */ /* 0x001fc600048060ff */
[----:B------:R-:W-:Y:S04]  /*df80*/  @!P4 STG.E.U8 desc[UR22][R26.64+0xc9], R5 ;  /* 0x0000c9051a00c986 */ /* 0x000fe8000c101116 */
[----:B------:R0:W-:Y:S01]  /*df90*/  @!P5 STG.E.U8 desc[UR22][R24.64+0xd0], R7 ;  /* 0x0000d0071800d986 */ /* 0x0001e2000c101116 */
[----:B--2---:R-:W-:-:S03]  /*dfa0*/  FMUL R2, R224, UR24 ;  /* 0x00000018e0027c20 */ /* 0x004fc60008400000 */
[----:B------:R-:W2:Y:S01]  /*dfb0*/  LDL.LU R224, [R1+0x40] ;  /* 0x0000400001e07983 */ /* 0x000ea20000300800 */
[----:B---3--:R-:W-:-:S03]  /*dfc0*/  FMUL R0, R225, UR24 ;  /* 0x00000018e1007c20 */ /* 0x008fc60008400000 */
[----:B------:R-:W3:Y:S01]  /*dfd0*/  LDL.LU R225, [R1+0x44] ;  /* 0x0000440001e17983 */ /* 0x000ee20000300800 */
[----:B----4-:R-:W-:Y:S01]  /*dfe0*/  FMUL R3, R227, UR24 ;  /* 0x00000018e3037c20 */ /* 0x010fe20008400000 */
[----:B0-----:R-:W-:Y:S02]  /*dff0*/  F2FP.SATFINITE.E5M2.F32.PACK_AB_MERGE_C R7, RZ, R0, RZ ;  /* 0x00000000ff07723e */ /* 0x001fe400048060ff */
[----:B------:R-:W4:Y:S01]  /*e000*/  LDL.LU R227, [R1+0x48] ;  /* 0x0000480001e37983 */ /* 0x000f220000300800 */
[----:B------:R-:W-:-:S03]  /*e010*/  FMUL R0, R226, UR24 ;  /* 0x00000018e2007c20 */ /* 0x000fc60008400000 */
[----:B------:R-:W4:Y:S01]  /*e020*/  LDL.LU R226, [R1+0x4c] ;  /* 0x00004c0001e27983 */ /* 0x000f220000300800 */
[C---:B------:R-:W-:Y:S02]  /*e030*/  ISETP.LT.OR P6, PT, R34.reuse, 0xd2, !P1 ;  /* 0x000000d22200780c */ /* 0x040fe40004fc1670 */
[C---:B------:R-:W-:Y:S01]  /*e040*/  ISETP.LT.OR P4, PT, R34.reuse, 0xd2, !P0 ;  /* 0x000000d22200780c */ /* 0x040fe20004781670 */
[----:B------:R-:W4:Y:S01]  /*e050*/  LDL.LU R218, [R1+0x50] ;  /* 0x0000500001da7983 */ /* 0x000f220000300800 */
[----:B------:R-:W-:Y:S02]  /*e060*/  F2FP.SATFINITE.E5M2.F32.PACK_AB_MERGE_C R5, RZ, R2, RZ ;  /* 0x00000002ff05723e */ /* 0x000fe400048060ff */
[C---:B------:R-:W-:Y:S02]  /*e070*/  ISETP.LT.OR P3, PT, R34.reuse, 0xd1, !P0 ;  /* 0x000000d12200780c */ /* 0x040fe40004761670 */
[----:B------:R-:W-:Y:S02]  /*e080*/  ISETP.LT.OR P5, PT, R34, 0xd9, !P1 ;  /* 0x000000d92200780c */ /* 0x000fe40004fa1670 */
[----:B------:R-:W-:-:S03]  /*e090*/  F2FP.SATFINITE.E5M2.F32.PACK_AB_MERGE_C R11, RZ, R0, RZ ;  /* 0x00000000ff0b723e */ /* 0x000fc600048060ff */
[----:B------:R0:W-:Y:S01]  /*e0a0*/  @!P6 STG.E.U8 desc[UR22][R24.64+0xd1], R9 ;  /* 0x0000d1091800e986 */ /* 0x0001e2000c101116 */
[----:B------:R-:W-:-:S03]  /*e0b0*/  ISETP.LT.OR P6, PT, R34, 0xda, !P1 ;  /* 0x000000da2200780c */ /* 0x000fc60004fc1670 */
[----:B------:R1:W-:Y:S01]  /*e0c0*/  @!P4 STG.E.U8 desc[UR22][R26.64+0xd1], R5 ;  /* 0x0000d1051a00c986 */ /* 0x0003e2000c101116 */
[----:B------:R-:W-:-:S03]  /*e0d0*/  ISETP.LT.OR P4, PT, R34, 0xda, !P0 ;  /* 0x000000da2200780c */ /* 0x000fc60004781670 */
[----:B------:R-:W-:Y:S01]  /*e0e0*/  @!P3 STG.E.U8 desc[UR22][R26.64+0xd0], R13 ;  /* 0x0000d00d1a00b986 */ /* 0x000fe2000c101116 */
[----:B0-----:R-:W-:-:S03]  /*e0f0*/  F2FP.SATFINITE.E5M2.F32.PACK_AB_MERGE_C R9, RZ, R3, RZ ;  /* 0x00000003ff09723e */ /* 0x001fc600048060ff */
[----:B------:R0:W-:Y:S04]  /*e100*/  @!P5 STG.E.U8 desc[UR22][R24.64+0xd8], R7 ;  /* 0x0000d8071800d986 */ /* 0x0001e8000c101116 */
[----:B------:R0:W-:Y:S01]  /*e110*/  @!P6 STG.E.U8 desc[UR22][R24.64+0xd9], R9 ;  /* 0x0000d9091800e986 */ /* 0x0001e2000c101116 */
[----:B------:R-:W-:-:S03]  /*e120*/  FMUL R0, R220, UR24 ;  /* 0x00000018dc007c20 */ /* 0x000fc60008400000 */
[----:B------:R-:W4:Y:S01]  /*e130*/  LDL.LU R220, [R1+0x54] ;  /* 0x0000540001dc7983 */ /* 0x000f220000300800 */
[----:B------:R-:W-:-:S03]  /*e140*/  FMUL R2, R221, UR24 ;  /* 0x00000018dd027c20 */ /* 0x000fc60008400000 */
[----:B------:R-:W4:Y:S01]  /*e150*/  LDL.LU R221, [R1+0x58] ;  /* 0x0000580001dd7983 */ /* 0x000f220000300800 */
[----:B-1----:R-:W-:Y:S01]  /*e160*/  F2FP.SATFINITE.E5M2.F32.PACK_AB_MERGE_C R5, RZ, R0, RZ ;  /* 0x00000000ff05723e */ /* 0x002fe200048060ff */
[----:B------:R-:W-:Y:S02]  /*e170*/  FMUL R3, R223, UR24 ;  /* 0x00000018df037c20 */ /* 0x000fe40008400000 */
[----:B------:R-:W4:Y:S01]  /*e180*/  LDL.LU R223, [R1+0x5c] ;  /* 0x00005c0001df7983 */ /* 0x000f220000300800 */
[----:B0-----:R-:W-:Y:S01]  /*e190*/  F2FP.SATFINITE.E5M2.F32.PACK_AB_MERGE_C R7, RZ, R2, RZ ;  /* 0x00000002ff07723e */ /* 0x001fe200048060ff */
[----:B------:R-:W-:Y:S01]  /*e1a0*/  FMUL R4, R222, UR24 ;  /* 0x00000018de047c20 */ /* 0x000fe20008400000 */
[----:B------:R-:W-:Y:S01]  /*e1b0*/  F2FP.SATFINITE.E5M2.F32.PACK_AB_MERGE_C R9, RZ, R3, RZ ;  /* 0x00000003ff09723e */ /* 0x000fe200048060ff */
[----:B------:R-:W4:Y:S04]  /*e1c0*/  LDL.LU R222, [R1+0x60] ;  /* 0x0000600001de7983 */ /* 0x000f280000300800 */
[----:B------:R0:W-:Y:S01]  /*e1d0*/  @!P4 STG.E.U8 desc[UR22][R26.64+0xd9], R5 ;  /* 0x0000d9051a00c986 */ /* 0x0001e2000c101116 */
[----:B--2---:R-:W-:-:S03]  /*e1e0*/  FMUL R0, R224, UR24 ;  /* 0x00000018e0007c20 */ /* 0x004fc60008400000 */
[----:B------:R-:W2:Y:S02]  /*e1f0*/  LDL.LU R224, [R1+0x64] ;  /* 0x0000640001e07983 */ /* 0x000ea40000300800 */
[----:B0-----:R-:W-:Y:S01]  /*e200*/  F2FP.SATFINITE.E5M2.F32.PACK_AB_MERGE_C R5, RZ, R0, RZ ;  /* 0x00000000ff05723e */ /* 0x001fe200048060ff */
[----:B---3--:R-:W-:Y:S02]  /*e210*/  FMUL R2, R225, UR24 ;  /* 0x00000018e1027c20 */ /* 0x008fe40008400000 */
[----:B------:R-:W3:Y:S01]  /*e220*/  LDL.LU R225, [R1+0x68] ;  /* 0x0000680001e17983 */ /* 0x000ee20000300800 */
[----:B----4-:R-:W-:-:S03]  /*e230*/  FMUL R3, R227, UR24 ;  /* 0x00000018e3037c20 */ /* 0x010fc60008400000 */
[----:B------:R-:W4:Y:S01]  /*e240*/  LDL.LU R227, [R1+0x6c] ;  /* 0x00006c0001e37983 */ /* 0x000f220000300800 */
[----:B------:R-:W-:-:S03]  /*e250*/  FMUL R0, R226, UR24 ;  /* 0x00000018e2007c20 */ /* 0x000fc60008400000 */
[----:B------:R-:W4:Y:S01]  /*e260*/  LDL.LU R226, [R1+0x70] ;  /* 0x0000700001e27983 */ /* 0x000f220000300800 */
[C---:B------:R-:W-:Y:S02]  /*e270*/  ISETP.LT.OR P3, PT, R34.reuse, 0xd9, !P0 ;  /* 0x000000d92200780c */ /* 0x040fe40004761670 */
[C---:B------:R-:W-:Y:S02]  /*e280*/  ISETP.LT.OR P5, PT, R34.reuse, 0xe1, !P1 ;  /* 0x000000e12200780c */ /* 0x040fe40004fa1670 */
[C---:B------:R-:W-:Y:S02]  /*e290*/  ISETP.LT.OR P6, PT, R34.reuse, 0xe2, !P1 ;  /* 0x000000e22200780c */ /* 0x040fe40004fc1670 */
[----:B------:R-:W-:-:S07]  /*e2a0*/  ISETP.LT.OR P4, PT, R34, 0xe2, !P0 ;  /* 0x000000e22200780c */ /* 0x000fce0004781670 */
[----:B------:R-:W-:Y:S01]  /*e2b0*/  @!P3 STG.E.U8 desc[UR22][R26.64+0xd8], R11 ;  /* 0x0000d80b1a00b986 */ /* 0x000fe2000c101116 */
[----:B------:R-:W-:-:S03]  /*e2c0*/  ISETP.LT.OR P3, PT, R34, 0xe1, !P0 ;  /* 0x000000e12200780c */ /* 0x000fc60004761670 */
[----:B------:R0:W-:Y:S01]  /*e2d0*/  @!P5 STG.E.U8 desc[UR22][R24.64+0xe0], R7 ;  /* 0x0000e0071800d986 */ /* 0x0001e2000c101116 */
[----:B------:R-:W-:-:S03]  /*e2e0*/  ISETP.LT.OR P5, PT, R34, 0xe9, !P1 ;  /* 0x000000e92200780c */ /* 0x000fc60004fa1670 */
[----:B------:R1:W-:Y:S01]  /*e2f0*/  @!P6 STG.E.U8 desc[UR22][R24.64+0xe1], R9 ;  /* 0x0000e1091800e986 */ /* 0x0003e2000c101116 */
[----:B------:R-:W-:Y:S02]  /*e300*/  ISETP.LT.OR P6, PT, R34, 0xea, !P1 ;  /* 0x000000ea2200780c */ /* 0x000fe40004fc1670 */
[----:B------:R-:W-:Y:S01]  /*e310*/  F2FP.SATFINITE.E5M2.F32.PACK_AB_MERGE_C R13, RZ, R4, RZ ;  /* 0x00000004ff0d723e */ /* 0x000fe200048060ff */
[----:B------:R1:W-:Y:S01]  /*e320*/  @!P4 STG.E.U8 desc[UR22][R26.64+0xe1], R5 ;  /* 0x0000e1051a00c986 */ /* 0x0003e2000c101116 */
[----:B0-----:R-:W-:-:S03]  /*e330*/  F2FP.SATFINITE.E5M2.F32.PACK_AB_MERGE_C R7, RZ, R2, RZ ;  /* 0x00000002ff07723e */ /* 0x001fc600048060ff */
[----:B------:R-:W-:Y:S01]  /*e340*/  @!P3 STG.E.U8 desc[UR22][R26.64+0xe0], R13 ;  /* 0x0000e00d1a00b986 */ /* 0x000fe2000c101116 */
[----:B-1----:R-:W-:-:S03]  /*e350*/  F2FP.SATFINITE.E5M2.F32.PACK_AB_MERGE_C R9, RZ, R3, RZ ;  /* 0x00000003ff09723e */ /* 0x002fc600048060ff */
[----:B------:R0:W-:Y:S01]  /*e360*/  @!P5 STG.E.U8 desc[UR22][R24.64+0xe8], R7 ;  /* 0x0000e8071800d986 */ /* 0x0001e2000c101116 */
[C---:B------:R-:W-:Y:S02]  /*e370*/  ISETP.LT.OR P3, PT, R34.reuse, 0xe9, !P0 ;  /* 0x000000e92200780c */ /* 0x040fe40004761670 */
[C---:B------:R-:W-:Y:S01]  /*e380*/  ISETP.LT.OR P4, PT, R34.reuse, 0xea, !P0 ;  /* 0x000000ea2200780c */ /* 0x040fe20004781670 */
[----:B------:R1:W-:Y:S01]  /*e390*/  @!P6 STG.E.U8 desc[UR22][R24.64+0xe9], R9 ;  /* 0x0000e9091800e986 */ /* 0x0003e2000c101116 */
[----:B------:R-:W-:Y:S01]  /*e3a0*/  ISETP.LT.OR P5, PT, R34, 0xf1, !P1 ;  /* 0x000000f12200780c */ /* 0x000fe20004fa1670 */
[----:B------:R-:W-:Y:S01]  /*e3b0*/  FMUL R2, R218, UR24 ;  /* 0x00000018da027c20 */ /* 0x000fe20008400000 */
[----:B------:R-:W-:Y:S02]  /*e3c0*/  ISETP.LT.OR P6, PT, R34, 0xf2, !P1 ;  /* 0x000000f22200780c */ /* 0x000fe40004fc1670 */
[----:B------:R-:W-:Y:S02]  /*e3d0*/  F2FP.SATFINITE.E5M2.F32.PACK_AB_MERGE_C R11, RZ, R0, RZ ;  /* 0x00000000ff0b723e */ /* 0x000fe400048060ff */
[----:B------:R-:W-:-:S03]  /*e3e0*/  F2FP.SATFINITE.E5M2.F32.PACK_AB_MERGE_C R5, RZ, R2, RZ ;  /* 0x00000002ff05723e */ /* 0x000fc600048060ff */
[----:B------:R-:W-:Y:S01]  /*e3f0*/  @!P3 STG.E.U8 desc[UR22][R26.64+0xe8], R11 ;  /* 0x0000e80b1a00b986 */ /* 0x000fe2000c101116 */
[----:B------:R-:W-:-:S03]  /*e400*/  ISETP.LT.OR P3, PT, R34, 0xf1, !P0 ;  /* 0x000000f12200780c */ /* 0x000fc60004761670 */
[----:B------:R-:W-:Y:S01]  /*e410*/  @!P4 STG.E.U8 desc[UR22][R26.64+0xe9], R5 ;  /* 0x0000e9051a00c986 */ /* 0x000fe2000c101116 */
[C---:B------:R-:W-:Y:S02]  /*e420*/  ISETP.LT.OR P4, PT, R34.reuse, 0xf9, !P1 ;  /* 0x000000f92200780c */ /* 0x040fe40004f81670 */
[----:B------:R-:W-:Y:S01]  /*e430*/  ISETP.LT.OR P1, PT, R34, 0xfa, !P1 ;  /* 0x000000fa2200780c */ /* 0x000fe20004f21670 */
[----:B------:R-:W-:Y:S01]  /*e440*/  FMUL R0, R220, UR24 ;  /* 0x00000018dc007c20 */ /* 0x000fe20008400000 */
[----:B------:R-:W-:-:S04]  /*e450*/  FMUL R3, R221, UR24 ;  /* 0x00000018dd037c20 */ /* 0x000fc80008400000 */
[----:B0-----:R-:W-:Y:S02]  /*e460*/  F2FP.SATFINITE.E5M2.F32.PACK_AB_MERGE_C R7, RZ, R0, RZ ;  /* 0x00000000ff07723e */ /* 0x001fe400048060ff */
[----:B-1----:R-:W-:Y:S01]  /*e470*/  F2FP.SATFINITE.E5M2.F32.PACK_AB_MERGE_C R9, RZ, R3, RZ ;  /* 0x00000003ff09723e */ /* 0x002fe200048060ff */
[----:B------:R-:W-:Y:S02]  /*e480*/  FMUL R0, R223, UR24 ;  /* 0x00000018df007c20 */ /* 0x000fe40008400000 */
[----:B------:R0:W-:Y:S01]  /*e490*/  @!P5 STG.E.U8 desc[UR22][R24.64+0xf0], R7 ;  /* 0x0000f0071800d986 */ /* 0x0001e2000c101116 */
[----:B------:R-:W-:-:S03]  /*e4a0*/  ISETP.LT.OR P5, PT, R34, 0xf2, !P0 ;  /* 0x000000f22200780c */ /* 0x000fc600047a1670 */
[----:B------:R1:W-:Y:S01]  /*e4b0*/  @!P6 STG.E.U8 desc[UR22][R24.64+0xf1], R9 ;  /* 0x0000f1091800e986 */ /* 0x0003e2000c101116 */
[----:B------:R-:W-:Y:S02]  /*e4c0*/  ISETP.LT.OR P6, PT, R34, 0xf9, !P0 ;  /* 0x000000f92200780c */ /* 0x000fe400047c1670 */
[----:B------:R-:W-:Y:S01]  /*e4d0*/  F2FP.SATFINITE.E5M2.F32.PACK_AB_MERGE_C R13, RZ, R0, RZ ;  /* 0x00000000ff0d723e */ /* 0x000fe200048060ff */
[----:B------:R-:W-:Y:S01]  /*e4e0*/  FMUL R0, R222, UR24 ;  /* 0x00000018de007c20 */ /* 0x000fe20008400000 */
[----:B------:R-:W-:Y:S01]  /*e4f0*/  ISETP.LT.OR P0, PT, R34, 0xfa, !P0 ;  /* 0x000000fa2200780c */ /* 0x000fe20004701670 */
[----:B--2---:R-:W-:-:S03]  /*e500*/  FMUL R2, R224, UR24 ;  /* 0x00000018e0027c20 */ /* 0x004fc60008400000 */
[----:B0-----:R-:W-:Y:S02]  /*e510*/  F2FP.SATFINITE.E5M2.F32.PACK_AB_MERGE_C R7, RZ, R0, RZ ;  /* 0x00000000ff07723e */ /* 0x001fe400048060ff */
[----:B-1----:R-:W-:Y:S01]  /*e520*/  F2FP.SATFINITE.E5M2.F32.PACK_AB_MERGE_C R9, RZ, R2, RZ ;  /* 0x00000002ff09723e */ /* 0x002fe200048060ff */
[----:B---3--:R-:W-:Y:S01]  /*e530*/  FMUL R3, R225, UR24 ;  /* 0x00000018e1037c20 */ /* 0x008fe20008400000 */
[----:B----4-:R-:W-:Y:S01]  /*e540*/  FMUL R4, R227, UR24 ;  /* 0x00000018e3047c20 */ /* 0x010fe20008400000 */
[----:B------:R-:W-:-:S03]  /*e550*/  FMUL R5, R226, UR24 ;  /* 0x00000018e2057c20 */ /* 0x000fc60008400000 */
[----:B------:R-:W-:Y:S02]  /*e560*/  F2FP.SATFINITE.E5M2.F32.PACK_AB_MERGE_C R3, RZ, R3, RZ ;  /* 0x00000003ff03723e */ /* 0x000fe400048060ff */
[----:B------:R-:W-:Y:S02]  /*e570*/  F2FP.SATFINITE.E5M2.F32.PACK_AB_MERGE_C R11, RZ, R4, RZ ;  /* 0x00000004ff0b723e */ /* 0x000fe400048060ff */
[----:B------:R-:W-:Y:S01]  /*e580*/  F2FP.SATFINITE.E5M2.F32.PACK_AB_MERGE_C R5, RZ, R5, RZ ;  /* 0x00000005ff05723e */ /* 0x000fe200048060ff */
[----:B------:R0:W-:Y:S04]  /*e590*/  @!P3 STG.E.U8 desc[UR22][R26.64+0xf0], R13 ;  /* 0x0000f00d1a00b986 */ /* 0x0001e8000c101116 */
[----:B------:R0:W-:Y:S04]  /*e5a0*/  @!P5 STG.E.U8 desc[UR22][R26.64+0xf1], R7 ;  /* 0x0000f1071a00d986 */ /* 0x0001e8000c101116 */
[----:B------:R0:W-:Y:S04]  /*e5b0*/  @!P4 STG.E.U8 desc[UR22][R24.64+0xf8], R9 ;  /* 0x0000f8091800c986 */ /* 0x0001e8000c101116 */
[----:B------:R0:W-:Y:S04]  /*e5c0*/  @!P1 STG.E.U8 desc[UR22][R24.64+0xf9], R3 ;  /* 0x0000f90318009986 */ /* 0x0001e8000c101116 */
[----:B------:R0:W-:Y:S04]  /*e5d0*/  @!P6 STG.E.U8 desc[UR22][R26.64+0xf8], R11 ;  /* 0x0000f80b1a00e986 */ /* 0x0001e8000c101116 */
[----:B------:R0:W-:Y:S02]  /*e5e0*/  @!P0 STG.E.U8 desc[UR22][R26.64+0xf9], R5 ;  /* 0x0000f9051a008986 */ /* 0x0001e4000c101116 */
.L_x_293:
[----:B------:R-:W-:Y:S05]  /*e5f0*/  BSYNC B0 ;  /* 0x0000000000007941 */ /* 0x000fea0003800000 */
.L_x_35:
[----:B------:R-:W2:Y:S01]  /*e600*/  LDL.LU R22, [R1+0x78] ;  /* 0x0000780001167983 */ /* 0x000ea20000300800 */
[----:B0----5:R-:W-:Y:S01]  /*e610*/  IMAD.U32 R3, RZ, RZ, UR18 ;  /* 0x00000012ff037e24 */ /* 0x021fe2000f8e00ff */
[----:B------:R-:W-:Y:S02]  /*e620*/  ULDC.64 UR6, c[0x0][0x650] ;  /* 0x0001940000067ab9 */ /* 0x000fe40000000a00 */
[----:B------:R-:W3:Y:S01]  /*e630*/  LDL.LU R19, [R1+0x7c] ;  /* 0x00007c0001137983 */ /* 0x000ee20000300800 */
[----:B------:R-:W-:Y:S01]  /*e640*/  IMAD.U32 R0, RZ, RZ, UR20 ;  /* 0x00000014ff007e24 */ /* 0x000fe2000f8e00ff */
[----:B------:R0:W-:Y:S01]  /*e650*/  SYNCS.ARRIVE.TRANS64.A1T0 RZ, [R3+UR28], RZ ;  /* 0x000000ff03ff79a7 */ /* 0x0001e2000810001c */
[----:B------:R-:W-:Y:S02]  /*e660*/  IMAD.U32 R2, RZ, RZ, UR20 ;  /* 0x00000014ff027e24 */ /* 0x000fe4000f8e00ff */
[----:B------:R-:W-:Y:S02]  /*e670*/  IMAD.MOV.U32 R4, RZ, RZ, -0x1 ;  /* 0xffffffffff047424 */ /* 0x000fe400078e00ff */
[----:B0-----:R-:W-:Y:S01]  /*e680*/  IMAD.U32 R3, RZ, RZ, UR15 ;  /* 0x0000000fff037e24 */ /* 0x001fe2000f8e00ff */
[----:B---3--:R-:W-:-:S02]  /*e690*/  LEA R19, P0, R0, R19, 0x1 ;  /* 0x0000001300137211 */ /* 0x008fc400078008ff */
[----:B------:R-:W-:Y:S02]  /*e6a0*/  PRMT R0, RZ, 0x7610, R0 ;  /* 0x00007610ff007816 */ /* 0x000fe40000000000 */
[----:B--2---:R-:W-:Y:S01]  /*e6b0*/  LEA.HI.X R22, R2, R22, R3, 0x1, P0 ;  /* 0x0000001602167211 */ /* 0x004fe200000f0c03 */
[----:B------:R-:W-:Y:S01]  /*e6c0*/  IMAD.MOV.U32 R2, RZ, RZ, -0x1 ;  /* 0xffffffffff027424 */ /* 0x000fe200078e00ff */
[----:B------:R0:W-:Y:S01]  /*e6d0*/  STL [R1+0x7c], R19 ;  /* 0x00007c1301007387 */ /* 0x0001e20000100800 */
[----:B------:R-:W-:Y:S01]  /*e6e0*/  IMAD.MOV.U32 R3, RZ, RZ, -0x1 ;  /* 0xffffffffff037424 */ /* 0x000fe200078e00ff */
[----:B------:R-:W-:Y:S02]  /*e6f0*/  ISETP.GE.U32.AND P0, PT, R19, UR6, PT ;  /* 0x0000000613007c0c */ /* 0x000fe4000bf06070 */
[----:B------:R0:W-:Y:S02]  /*e700*/  STL [R1+0x78], R22 ;  /* 0x0000781601007387 */ /* 0x0001e40000100800 */
[----:B------:R-:W-:-:S02]  /*e710*/  ISETP.GE.U32.AND.EX P0, PT, R22, UR7, PT, P0 ;  /* 0x0000000716007c0c */ /* 0x000fc4000bf06100 */
[----:B------:R0:W-:Y:S04]  /*e720*/  STL [R1+0x80], R4 ;  /* 0x0000800401007387 */ /* 0x0001e80000100800 */
[----:B------:R0:W-:Y:S04]  /*e730*/  STL [R1+0x74], R2 ;  /* 0x0000740201007387 */ /* 0x0001e80000100800 */
[----:B------:R0:W-:Y:S03]  /*e740*/  STL [R1+0x84], R3 ;  /* 0x0000840301007387 */ /* 0x0001e60000100800 */
[----:B------:R-:W-:Y:S05]  /*e750*/  @P0 BRA `(.L_x_294) ;  /* 0x0000000400740947 */ /* 0x000fea0003800000 */
[----:B------:R-:W2:Y:S01]  /*e760*/  S2R R14, SR_CTAID.X ;  /* 0x00000000000e7919 */ /* 0x000ea20000002500 */
[----:B------:R-:W3:Y:S01]  /*e770*/  LDC.64 R8, c[0x0][0x628] ;  /* 0x00018a00ff087b82 */ /* 0x000ee20000000a00 */
[----:B------:R-:W-:Y:S01]  /*e780*/  ULDC UR6, c[0x0][0x150] ;  /* 0x0000540000067ab9 */ /* 0x000fe20000000800 */
[----:B------:R-:W-:Y:S01]  /*e790*/  IMAD.MOV.U32 R6, RZ, RZ, R19 ;  /* 0x000000ffff067224 */ /* 0x000fe200078e0013 */
[----:B------:R-:W0:Y:S01]  /*e7a0*/  S2R R16, SR_CTAID.Y ;  /* 0x0000000000107919 */ /* 0x000e220000002600 */
[----:B------:R-:W-:-:S04]  /*e7b0*/  IMAD.MOV.U32 R7, RZ, RZ, R22 ;  /* 0x000000ffff077224 */ /* 0x000fc800078e0016 */
[----:B------:R-:W0:Y:S08]  /*e7c0*/  LDC R17, c[0x0][0x144] ;  /* 0x00005100ff117b82 */ /* 0x000e300000000800 */
[----:B------:R-:W0:Y:S08]  /*e7d0*/  LDC R10, c[0x0][0x630] ;  /* 0x00018c00ff0a7b82 */ /* 0x000e300000000800 */
[----:B------:R-:W0:Y:S01]  /*e7e0*/  LDC.64 R12, c[0x0][0x620] ;  /* 0x00018800ff0c7b82 */ /* 0x000e220000000a00 */
[----:B---3--:R-:W-:-:S04]  /*e7f0*/  ISETP.NE.U32.AND P0, PT, R8, RZ, PT ;  /* 0x000000ff0800720c */ /* 0x008fc80003f05070 */
[----:B------:R-:W-:Y:S02]  /*e800*/  ISETP.NE.AND.EX P0, PT, R9, RZ, PT, P0 ;  /* 0x000000ff0900720c */ /* 0x000fe40003f05300 */
[----:B--2---:R-:W-:-:S05]  /*e810*/  I2FP.F32.U32 R0, R14 ;  /* 0x0000000e00007245 */ /* 0x004fca0000201000 */
[----:B------:R-:W-:-:S04]  /*e820*/  FMUL R0, R0, UR6 ;  /* 0x0000000600007c20 */ /* 0x000fc80008400000 */
[----:B------:R2:W3:Y:S02]  /*e830*/  F2I.U32.TRUNC.NTZ R15, R0 ;  /* 0x00000000000f7305 */ /* 0x0004e4000020f000 */
[----:B------:R-:W-:Y:S05]  /*e840*/  @!P0 BRA `(.L_x_295) ;  /* 0x0000000000288947 */ /* 0x000fea0003800000 */
[----:B--2---:R-:W2:Y:S02]  /*e850*/  LDC R0, c[0x0][0x634] ;  /* 0x00018d00ff007b82 */ /* 0x004ea40000000800 */
[----:B--2---:R-:W-:-:S05]  /*e860*/  IADD3 R7, P0, R19, R0, RZ ;  /* 0x0000000013077210 */ /* 0x004fca0007f1e0ff */
[----:B------:R-:W-:-:S04]  /*e870*/  IMAD.X R11, RZ, RZ, R22, P0 ;  /* 0x000000ffff0b7224 */ /* 0x000fc800000e0616 */
[----:B0-----:R-:W-:-:S04]  /*e880*/  IMAD.WIDE.U32 R2, R11, R8, RZ ;  /* 0x000000080b027225 */ /* 0x001fc800078e00ff */
[----:B------:R-:W-:-:S04]  /*e890*/  IMAD.WIDE.U32 R4, P0, R7, R9, R2 ;  /* 0x0000000907047225 */ /* 0x000fc80007800002 */
[----:B------:R-:W-:-:S04]  /*e8a0*/  IMAD.WIDE.U32 R2, R7, R8, RZ ;  /* 0x0000000807027225 */ /* 0x000fc800078e00ff */
[----:B------:R-:W-:Y:S01]  /*e8b0*/  IMAD.X R7, RZ, RZ, RZ, P0 ;  /* 0x000000ffff077224 */ /* 0x000fe200000e06ff */
[----:B------:R-:W-:Y:S01]  /*e8c0*/  IADD3 RZ, P0, R3, R4, RZ ;  /* 0x0000000403ff7210 */ /* 0x000fe20007f1e0ff */
[----:B------:R-:W-:-:S04]  /*e8d0*/  IMAD.MOV.U32 R6, RZ, RZ, R5 ;  /* 0x000000ffff067224 */ /* 0x000fc800078e0005 */
[----:B------:R-:W-:-:S08]  /*e8e0*/  IMAD.WIDE.U32.X R6, R11, R9, R6, P0 ;  /* 0x000000090b067225 */ /* 0x000fd000000e0406 */
.L_x_295:
[-CC-:B0-----:R-:W-:Y:S01]  /*e8f0*/  SHF.R.U64 R11, R6, R10.reuse, R7.reuse ;  /* 0x0000000a060b7219 */ /* 0x181fe20000001207 */
[----:B------:R-:W0:Y:S01]  /*e900*/  LDC.64 R20, c[0x0][0x640] ;  /* 0x00019000ff147b82 */ /* 0x000e220000000a00 */
[----:B--2---:R-:W-:Y:S01]  /*e910*/  SHF.R.U32.HI R0, RZ, R10, R7 ;  /* 0x0000000aff007219 */ /* 0x004fe20000011607 */
[----:B------:R-:W-:Y:S01]  /*e920*/  IMAD.MOV.U32 R2, RZ, RZ, R19 ;  /* 0x000000ffff027224 */ /* 0x000fe200078e0013 */
[----:B------:R-:W-:Y:S01]  /*e930*/  IADD3 R5, P0, RZ, -R11, RZ ;  /* 0x8000000bff057210 */ /* 0x000fe20007f1e0ff */
[----:B---3--:R-:W-:Y:S01]  /*e940*/  IMAD.MOV R15, RZ, RZ, -R15 ;  /* 0x000000ffff0f7224 */ /* 0x008fe200078e0a0f */
[----:B------:R-:W-:Y:S01]  /*e950*/  ULDC UR6, c[0x0][0x154] ;  /* 0x0000550000067ab9 */ /* 0x000fe20000000800 */
[----:B------:R-:W-:Y:S02]  /*e960*/  IMAD.MOV.U32 R7, RZ, RZ, 0x1 ;  /* 0x00000001ff077424 */ /* 0x000fe400078e00ff */
[----:B------:R-:W2:Y:S01]  /*e970*/  LDC R4, c[0x0][0x618] ;  /* 0x00018600ff047b82 */ /* 0x000ea20000000800 */
[----:B------:R-:W-:-:S02]  /*e980*/  IMAD.X R3, RZ, RZ, ~R0, P0 ;  /* 0x000000ffff037224 */ /* 0x000fc400000e0e00 */
[----:B------:R-:W-:Y:S02]  /*e990*/  IMAD R17, R17, R15, R14 ;  /* 0x0000000f11117224 */ /* 0x000fe400078e020e */
[-C--:B------:R-:W-:Y:S02]  /*e9a0*/  IMAD R0, R3, R12.reuse, RZ ;  /* 0x0000000c03007224 */ /* 0x080fe400078e02ff */
[----:B------:R-:W-:Y:S01]  /*e9b0*/  IMAD.MOV.U32 R3, RZ, RZ, R22 ;  /* 0x000000ffff037224 */ /* 0x000fe200078e0016 */
[----:B------:R-:W3:Y:S01]  /*e9c0*/  LDC R6, c[0x0][0x608] ;  /* 0x00018200ff067b82 */ /* 0x000ee20000000800 */
[----:B------:R-:W-:-:S04]  /*e9d0*/  IMAD.WIDE.U32 R2, R5, R12, R2 ;  /* 0x0000000c05027225 */ /* 0x000fc800078e0002 */
[----:B------:R-:W-:-:S03]  /*e9e0*/  IMAD R5, R5, R13, R0 ;  /* 0x0000000d05057224 */ /* 0x000fc600078e0200 */
[----:B------:R-:W5:Y:S01]  /*e9f0*/  LDC R18, c[0x0][0x658] ;  /* 0x00019600ff127b82 */ /* 0x000f620000000800 */
[----:B------:R-:W-:Y:S01]  /*ea00*/  I2FP.F32.U32 R0, R16 ;  /* 0x0000001000007245 */ /* 0x000fe20000201000 */
[----:B------:R-:W-:Y:S01]  /*ea10*/  IMAD.IADD R3, R3, 0x1, R5 ;  /* 0x0000000103037824 */ /* 0x000fe200078e0205 */
[----:B0-----:R-:W-:Y:S01]  /*ea20*/  ISETP.NE.U32.AND P0, PT, R20, RZ, PT ;  /* 0x000000ff1400720c */ /* 0x001fe20003f05070 */
[----:B------:R-:W-:Y:S02]  /*ea30*/  IMAD.MOV.U32 R5, RZ, RZ, -0x1 ;  /* 0xffffffffff057424 */ /* 0x000fe400078e00ff */
[----:B------:R-:W-:Y:S02]  /*ea40*/  FMUL R0, R0, UR6 ;  /* 0x0000000600007c20 */ /* 0x000fe40008400000 */
[----:B------:R-:W0:Y:S01]  /*ea50*/  LDC R15, c[0x0][0x148] ;  /* 0x00005200ff0f7b82 */ /* 0x000e220000000800 */
[----:B--2---:R-:W-:Y:S01]  /*ea60*/  SHF.R.U64 R10, R2, R4, R3 ;  /* 0x00000004020a7219 */ /* 0x004fe20000001203 */
[----:B------:R2:W0:Y:S01]  /*ea70*/  F2I.U32.TRUNC.NTZ R13, R0 ;  /* 0x00000000000d7305 */ /* 0x000422000020f000 */
[----:B------:R-:W-:-:S02]  /*ea80*/  ISETP.NE.AND.EX P0, PT, R21, RZ, PT, P0 ;  /* 0x000000ff1500720c */ /* 0x000fc40003f05300 */
[----:B------:R-:W-:-:S03]  /*ea90*/  SHF.R.U32.HI R3, RZ, R4, R3 ;  /* 0x00000004ff037219 */ /* 0x000fc60000011603 */
[----:B------:R-:W0:Y:S01]  /*eaa0*/  LDC R14, c[0x0][0x600] ;  /* 0x00018000ff0e7b82 */ /* 0x000e220000000800 */
[-CC-:B---3--:R-:W-:Y:S02]  /*eab0*/  SHF.R.U64 R8, R10, R6.reuse, R3.reuse ;  /* 0x000000060a087219 */ /* 0x188fe40000001203 */
[----:B------:R-:W-:-:S05]  /*eac0*/  SHF.R.U32.HI R3, RZ, R6, R3 ;  /* 0x00000006ff037219 */ /* 0x000fca0000011603 */
[----:B------:R-:W3:Y:S01]  /*ead0*/  LDC R22, c[0x0][0x648] ;  /* 0x00019200ff167b82 */ /* 0x000ee20000000800 */
[-CC-:B-----5:R-:W-:Y:S02]  /*eae0*/  SHF.R.U64 R12, R8, R18.reuse, R3.reuse ;  /* 0x00000012080c7219 */ /* 0x1a0fe40000001203 */
[-C--:B------:R-:W-:Y:S02]  /*eaf0*/  SHF.L.U32 R5, R5, R18.reuse, RZ ;  /* 0x0000001205057219 */ /* 0x080fe400000006ff */
[-C--:B------:R-:W-:Y:S01]  /*eb00*/  SHF.R.U32.HI R3, RZ, R18.reuse, R3 ;  /* 0x00000012ff037219 */ /* 0x080fe20000011603 */
[----:B------:R-:W-:Y:S01]  /*eb10*/  IMAD.MOV.U32 R2, RZ, RZ, R12 ;  /* 0x000000ffff027224 */ /* 0x000fe200078e000c */
[----:B------:R-:W-:Y:S01]  /*eb20*/  SHF.L.U32 R18, R7, R18, RZ ;  /* 0x0000001207127219 */ /* 0x000fe200000006ff */
[----:B------:R-:W0:Y:S01]  /*eb30*/  LDC R23, c[0x0][0x638] ;  /* 0x00018e00ff177b82 */ /* 0x000e220000000800 */
[----:B------:R-:W-:-:S07]  /*eb40*/  LOP3.LUT R19, RZ, R5, RZ, 0x33, !PT ;  /* 0x00000005ff137212 */ /* 0x000fce00078e33ff */
[----:B-1--4-:R-:W1:Y:S01]  /*eb50*/  LDC R24, c[0x0][0x610] ;  /* 0x00018400ff187b82 */ /* 0x012e620000000800 */
[----:B--2---:R-:W-:Y:S05]  /*eb60*/  @!P0 BRA `(.L_x_296) ;  /* 0x0000000000288947 */ /* 0x004fea0003800000 */
        /* <DEDUP_REMOVED lines=10> */
.L_x_296:
[----:B---3--:R-:W-:Y:S01]  /*ec10*/  SHF.R.U64 R0, R2, R22, R3 ;  /* 0x0000001602007219 */ /* 0x008fe20000001203 */
[----:B0-----:R-:W-:Y:S01]  /*ec20*/  VIADD R7, R14, 0xffffffff ;  /* 0xffffffff0e077836 */ /* 0x001fe20000000000 */
[----:B------:R-:W-:Y:S01]  /*ec30*/  LOP3.LUT R5, R8, R19, RZ, 0xc0, !PT ;  /* 0x0000001308057212 */ /* 0x000fe200078ec0ff */
[----:B------:R-:W-:Y:S02]  /*ec40*/  IMAD.MOV R13, RZ, RZ, -R13 ;  /* 0x000000ffff0d7224 */ /* 0x000fe400078e0a0d */
[----:B------:R-:W-:Y:S02]  /*ec50*/  IMAD.MOV R3, RZ, RZ, -R0 ;  /* 0x000000ffff037224 */ /* 0x000fe400078e0a00 */
[----:B------:R-:W-:Y:S01]  /*ec60*/  IMAD R2, R18, R0, R5 ;  /* 0x0000000012027224 */ /* 0x000fe200078e0205 */
[----:B------:R-:W-:Y:S01]  /*ec70*/  LOP3.LUT R5, R10, R7, RZ, 0xc0, !PT ;  /* 0x000000070a057212 */ /* 0x000fe200078ec0ff */
[----:B------:R-:W-:Y:S02]  /*ec80*/  @P2 IMAD R17, R15, R13, R16 ;  /* 0x0000000d0f112224 */ /* 0x000fe400078e0210 */
[----:B------:R-:W-:-:S02]  /*ec90*/  IMAD R0, R3, R23, R12 ;  /* 0x0000001703007224 */ /* 0x000fc400078e020c */
[----:B------:R-:W-:Y:S02]  /*eca0*/  IMAD.MOV.U32 R4, RZ, RZ, 0x1 ;  /* 0x00000001ff047424 */ /* 0x000fe400078e00ff */
[----:B-1----:R-:W-:Y:S02]  /*ecb0*/  IMAD R2, R2, R24, R17 ;  /* 0x0000001802027224 */ /* 0x002fe400078e0211 */
[----:B------:R-:W-:Y:S01]  /*ecc0*/  IMAD R3, R0, R14, R5 ;  /* 0x0000000e00037224 */ /* 0x000fe200078e0205 */
[----:B------:R-:W-:-:S04]  /*ecd0*/  PRMT R0, R4, 0x7610, R0 ;  /* 0x0000761004007816 */ /* 0x000fc80000000000 */
[----:B------:R-:W-:Y:S02]  /*ece0*/  SEL R4, R3, R2, !P2 ;  /* 0x0000000203047207 */ /* 0x000fe40005000000 */
[----:B------:R-:W-:-:S03]  /*ecf0*/  SEL R2, R2, R3, !P2 ;  /* 0x0000000302027207 */ /* 0x000fc60005000000 */
[----:B------:R2:W-:Y:S04]  /*ed00*/  STL [R1+0x84], R4 ;  /* 0x0000840401007387 */ /* 0x0005e80000100800 */
[----:B------:R2:W-:Y:S04]  /*ed10*/  STL [R1+0x74], R11 ;  /* 0x0000740b01007387 */ /* 0x0005e80000100800 */
[----:B------:R2:W-:Y:S02]  /*ed20*/  STL [R1+0x80], R2 ;  /* 0x0000800201007387 */ /* 0x0005e40000100800 */
.L_x_294:
[----:B------:R-:W-:Y:S01]  /*ed30*/  LOP3.LUT P0, RZ, R0, 0xff, RZ, 0xc0, !PT ;  /* 0x000000ff00ff7812 */ /* 0x000fe2000780c0ff */
[----:B------:R-:W-:-:S12]  /*ed40*/  ULOP3.LUT UR29, UR29, 0x1, URZ, 0x3c, !UPT ;  /* 0x000000011d1d7892 */ /* 0x000fd8000f8e3c3f */
[----:B------:R-:W-:Y:S05]  /*ed50*/  @P0 BRA `(.L_x_297) ;  /* 0xffffff2400ec0947 */ /* 0x000fea000383ffff */
[----:B------:R-:W-:Y:S05]  /*ed60*/  EXIT ;  /* 0x000000000000794d */ /* 0x000fea0003800000 */
.L_x_13:
[----:B------:R-:W-:-:S08]  /*ed70*/  ISETP.NE.AND P0, PT, RZ, UR6, PT ;  /* 0x00000006ff007c0c */ /* 0x000fd0000bf05270 */
[----:B0123--:R-:W0:-:S00]  /*ed80*/  USETMAXREG.DEALLOC.CTAPOOL 0x28 ;  /* 0x00000028000079c8 */ /* 0x00fe0000080e0500 */
[----:B------:R-:W-:Y:S05]  /*ed90*/  @P0 EXIT ;  /* 0x000000000000094d */ /* 0x000fea0003800000 */
[----:B0-----:R-:W-:Y:S01]  /*eda0*/  LOP3.LUT P0, RZ, R0, 0xff, RZ, 0xc0, !PT ;  /* 0x000000ff00ff7812 */ /* 0x001fe2000780c0ff */
[----:B------:R-:W-:Y:S02]  /*edb0*/  IMAD.MOV.U32 R0, RZ, RZ, 0x1 ;  /* 0x00000001ff007424 */ /* 0x000fe400078e00ff */
[----:B------:R-:W-:-:S10]  /*edc0*/  IMAD.MOV.U32 R8, RZ, RZ, RZ ;  /* 0x000000ffff087224 */ /* 0x000fd400078e00ff */
[----:B------:R-:W-:Y:S05]  /*edd0*/  @!P0 BRA `(.L_x_298) ;  /* 0x0000000c00408947 */ /* 0x000fea0003800000 */
[----:B------:R-:W-:Y:S01]  /*ede0*/  LOP3.LUT P0, RZ, R2, 0x1f, RZ, 0xc0, !PT ;  /* 0x0000001f02ff7812 */ /* 0x000fe2000780c0ff */
[----:B------:R-:W-:Y:S01]  /*edf0*/  ULDC UR5, c[0x0][0x658] ;  /* 0x0001960000057ab9 */ /* 0x000fe20000000800 */
[----:B------:R-:W-:Y:S01]  /*ee00*/  UMOV UR6, 0xffffffff ;  /* 0xffffffff00067882 */ /* 0x000fe20000000000 */
[----:B------:R-:W-:Y:S01]  /*ee10*/  BSSY B0, `(.L_x_298) ;  /* 0x00000cc000007945 */ /* 0x000fe20003800000 */
[----:B------:R-:W-:Y:S01]  /*ee20*/  USHF.L.U32 UR6, UR6, UR5, URZ ;  /* 0x0000000506067299 */ /* 0x000fe2000800063f */
[C---:B------:R-:W-:Y:S01]  /*ee30*/  ISETP.NE.AND P3, PT, R3.reuse, RZ, PT ;  /* 0x000000ff0300720c */ /* 0x040fe20003f65270 */
[----:B------:R-:W-:Y:S01]  /*ee40*/  IMAD.MOV.U32 R9, RZ, RZ, 0x1 ;  /* 0x00000001ff097424 */ /* 0x000fe200078e00ff */
[----:B------:R-:W-:Y:S01]  /*ee50*/  ISETP.NE.OR P0, PT, R3, RZ, !P0 ;  /* 0x000000ff0300720c */ /* 0x000fe20004705670 */
[----:B------:R-:W-:Y:S01]  /*ee60*/  IMAD.MOV.U32 R0, RZ, RZ, 0x1 ;  /* 0x00000001ff007424 */ /* 0x000fe200078e00ff */
[----:B------:R-:W-:Y:S01]  /*ee70*/  ULDC UR4, c[0x0][0x600] ;  /* 0x0001800000047ab9 */ /* 0x000fe20000000800 */
[----:B------:R-:W-:Y:S01]  /*ee80*/  IMAD.MOV.U32 R8, RZ, RZ, RZ ;  /* 0x000000ffff087224 */ /* 0x000fe200078e00ff */
[----:B------:R-:W-:Y:S01]  /*ee90*/  UMOV UR7, 0x1 ;  /* 0x0000000100077882 */ /* 0x000fe20000000000 */
[----:B------:R-:W-:-:S02]  /*eea0*/  UIADD3 UR26, UR14, 0x1, URZ ;  /* 0x000000010e1a7890 */ /* 0x000fc4000fffe03f */
[----:B------:R-:W-:Y:S02]  /*eeb0*/  ULOP3.LUT UR27, UR13, 0x2, URZ, 0xfc, !UPT ;  /* 0x000000020d1b7892 */ /* 0x000fe4000f8efc3f */
[----:B------:R-:W-:Y:S02]  /*eec0*/  UIADD3 UR18, UR4, -0x1, URZ ;  /* 0xffffffff04127890 */ /* 0x000fe4000fffe03f */
[----:B------:R-:W-:Y:S02]  /*eed0*/  USHF.L.U32 UR22, UR7, UR5, URZ ;  /* 0x0000000507167299 */ /* 0x000fe4000800063f */
[----:B------:R-:W-:Y:S01]  /*eee0*/  ULOP3.LUT UR19, URZ, UR6, URZ, 0x33, !UPT ;  /* 0x000000063f137292 */ /* 0x000fe2000f8e333f */
[----:B------:R-:W-:-:S11]  /*eef0*/  ULDC.64 UR24, c[0x0][0x198] ;  /* 0x0000660000187ab9 */ /* 0x000fd60000000a00 */
.L_x_310:
[----:B------:R-:W-:-:S03]  /*ef00*/  UMOV UR4, 0xffffffff ;  /* 0xffffffff00047882 */ /* 0x000fc60000000000 */
[----:B01----:R-:W-:Y:S05]  /*ef10*/  BRA.DIV UR4, `(.L_x_299) ;  /* 0x0000000e04f87947 */ /* 0x003fea000b800000 */
[----:B------:R-:W-:-:S13]  /*ef20*/  ELECT P1, URZ, PT ;  /* 0x00000000003f782f */ /* 0x000fda0003820000 */
.L_x_322:
[----:B------:R-:W0:Y:S01]  /*ef30*/  LDC R2, c[0x0][0x28c] ;  /* 0x0000a300ff027b82 */ /* 0x000e220000000800 */
[----:B------:R-:W-:Y:S01]  /*ef40*/  BSSY B1, `(.L_x_300) ;  /* 0x000003b000017945 */ /* 0x000fe20003800000 */
[----:B0-----:R-:W-:-:S13]  /*ef50*/  ISETP.LT.OR P1, PT, R2, 0x1, !P1 ;  /* 0x000000010200780c */ /* 0x001fda0004f21670 */
[----:B------:R-:W-:Y:S05]  /*ef60*/  @P1 BRA `(.L_x_301) ;  /* 0x0000000000e01947 */ /* 0x000fea0003800000 */
[----:B------:R-:W2:Y:S04]  /*ef70*/  LDL.LU R4, [R1+0x84] ;  /* 0x0000840001047983 */ /* 0x000ea80000300800 */
[----:B------:R-:W3:Y:S01]  /*ef80*/  LDL.LU R3, [R1+0x80] ;  /* 0x0000800001037983 */ /* 0x000ee20000300800 */
[----:B------:R-:W-:Y:S02]  /*ef90*/  IMAD.MOV.U32 R12, RZ, RZ, RZ ;  /* 0x000000ffff0c7224 */ /* 0x000fe400078e00ff */
[----:B------:R-:W-:Y:S02]  /*efa0*/  IMAD.U32 R13, RZ, RZ, UR26 ;  /* 0x0000001aff0d7e24 */ /* 0x000fe4000f8e00ff */
[----:B------:R-:W-:Y:S02]  /*efb0*/  IMAD.MOV.U32 R2, RZ, RZ, R0 ;  /* 0x000000ffff027224 */ /* 0x000fe400078e0000 */
[----:B--2---:R-:W-:-:S02]  /*efc0*/  IMAD.SHL.U32 R6, R4, 0x100, RZ ;  /* 0x0000010004067824 */ /* 0x004fc400078e00ff */
[----:B---3--:R-:W-:Y:S02]  /*efd0*/  IMAD.SHL.U32 R7, R3, 0x40, RZ ;  /* 0x0000004003077824 */ /* 0x008fe400078e00ff */
[----:B------:R-:W-:-:S07]  /*efe0*/  IMAD.MOV.U32 R3, RZ, RZ, R8 ;  /* 0x000000ffff037224 */ /* 0x000fce00078e0008 */
.L_x_305:
[----:B------:R-:W0:Y:S01]  /*eff0*/  S2R R5, SR_CgaCtaId ;  /* 0x0000000000057919 */ /* 0x000e220000008800 */
[----:B------:R-:W-:-:S04]  /*f000*/  MOV R4, 0x400 ;  /* 0x0000040000047802 */ /* 0x000fc80000000f00 */
[----:B0-----:R-:W-:Y:S02]  /*f010*/  LEA R10, R5, R4, 0x18 ;  /* 0x00000004050a7211 */ /* 0x001fe400078ec0ff */
[----:B------:R-:W-:Y:S01]  /*f020*/  SHF.L.U32 R4, R2, 0x1f, RZ ;  /* 0x0000001f02047819 */ /* 0x000fe200000006ff */
[----:B------:R-:W0:Y:S02]  /*f030*/  @!P3 LDC R5, c[0x0][0x500] ;  /* 0x00014000ff05bb82 */ /* 0x000e240000000800 */
[----:B------:R-:W-:-:S04]  /*f040*/  IMAD R11, R3, 0x8, R10 ;  /* 0x00000008030b7824 */ /* 0x000fc800078e020a */
[----:B------:R-:W1:Y:S02]  /*f050*/  SYNCS.PHASECHK.TRANS64.TRYWAIT P1, [R11+URZ+0x18], R4 ;  /* 0x000018040b0075a7 */ /* 0x000e64000802017f */
[----:B-1----:R-:W-:Y:S05]  /*f060*/  @!P1 BRA `(.L_x_302) ;  /* 0x0000000c00c49947 */ /* 0x002fea0003800000 */
.L_x_323:
[----:B------:R-:W-:Y:S01]  /*f070*/  UPRMT UR4, UR27, 0x9910, URZ ;  /* 0x000099101b047896 */ /* 0x000fe2000800003f */
[----:B0-----:R0:W-:Y:S03]  /*f080*/  @!P3 SYNCS.ARRIVE.TRANS64 RZ, [R11+URZ], R5 ;  /* 0x000000050bffb9a7 */ /* 0x0011e6000800003f */
[----:B------:R-:W-:-:S06]  /*f090*/  UISETP.NE.AND UP0, UPT, UR4, 0x2, UPT ;  /* 0x000000020400788c */ /* 0x000fcc000bf05270 */
[----:B------:R-:W-:-:S13]  /*f0a0*/  PLOP3.LUT P1, PT, PT, PT, UP0, 0x80, 0x0 ;  /* 0x000000000000781c */ /* 0x000fda0003f2f008 */
[----:B0-----:R-:W-:Y:S05]  /*f0b0*/  @P1 BRA `(.L_x_303) ;  /* 0x0000000000041947 */ /* 0x001fea0003800000 */
[----:B------:R-:W-:Y:S01]  /*f0c0*/  BPT.TRAP 0x1 ;  /* 0x000000040000795c */ /* 0x000fe20000300000 */
.L_x_303:
[----:B------:R-:W-:Y:S05]  /*f0d0*/  @P0 BRA `(.L_x_304) ;  /* 0x0000000000040947 */ /* 0x000fea0003800000 */
[----:B------:R-:W-:Y:S01]  /*f0e0*/  BPT.TRAP 0x1 ;  /* 0x000000040000795c */ /* 0x000fe20000300000 */
.L_x_304:
[----:B------:R-:W2:Y:S01]  /*f0f0*/  LDL R5, [R1+0x74] ;  /* 0x0000740001057983 */ /* 0x000ea20000100800 */
[--C-:B-1----:R-:W-:Y:S01]  /*f100*/  IMAD R4, R3, 0x1000, R10.reuse ;  /* 0x0000100003047824 */ /* 0x102fe200078e020a */
[----:B------:R-:W-:Y:S01]  /*f110*/  R2UR UR9, R11 ;  /* 0x000000000b0972ca */ /* 0x000fe200000e0000 */
[----:B------:R-:W-:Y:S01]  /*f120*/  IMAD R10, R3, 0x4000, R10 ;  /* 0x00004000030a7824 */ /* 0x000fe200078e020a */
[----:B------:R-:W-:Y:S01]  /*f130*/  UIADD3 UR4, UP0, UR24, 0xf0, URZ ;  /* 0x000000f018047890 */ /* 0x000fe2000ff1e03f */
[----:B------:R-:W-:Y:S01]  /*f140*/  VIADD R13, R13, 0xffffffff ;  /* 0xffffffff0d0d7836 */ /* 0x000fe20000000000 */
[----:B------:R-:W-:Y:S01]  /*f150*/  R2UR UR5, R4 ;  /* 0x00000000040572ca */ /* 0x000fe200000e0000 */
[----:B------:R-:W-:Y:S01]  /*f160*/  UIADD3 UR28, UP1, UR24, 0x1f0, URZ ;  /* 0x000001f0181c7890 */ /* 0x000fe2000ff3e03f */
[----:B------:R-:W-:Y:S01]  /*f170*/  R2UR UR8, R10 ;  /* 0x000000000a0872ca */ /* 0x000fe200000e0000 */
[----:B------:R-:W-:Y:S01]  /*f180*/  VIADD R3, R3, 0x1 ;  /* 0x0000000103037836 */ /* 0x000fe20000000000 */
[----:B------:R-:W-:Y:S01]  /*f190*/  R2UR UR11, R7 ;  /* 0x00000000070b72ca */ /* 0x000fe200000e0000 */
[----:B------:R-:W-:Y:S01]  /*f1a0*/  UIADD3.X UR29, URZ, UR25, URZ, UP1, !UPT ;  /* 0x000000193f1d7290 */ /* 0x000fe20008ffe43f */
[----:B------:R-:W-:Y:S01]  /*f1b0*/  R2UR UR10, R12 ;  /* 0x000000000c0a72ca */ /* 0x000fe200000e0000 */
[----:B------:R-:W-:Y:S01]  /*f1c0*/  UMOV UR6, 0x0 ;  /* 0x0000000000067882 */ /* 0x000fe20000000000 */
[----:B------:R-:W-:Y:S01]  /*f1d0*/  R2UR UR23, R6 ;  /* 0x00000000061772ca */ /* 0x000fe200000e0000 */
[----:B------:R-:W-:Y:S01]  /*f1e0*/  UMOV UR7, 0x10000000 ;  /* 0x1000000000077882 */ /* 0x000fe20000000000 */
[----:B------:R-:W-:Y:S01]  /*f1f0*/  ISETP.GT.AND P4, PT, R13, 0x1, PT ;  /* 0x000000010d00780c */ /* 0x000fe20003f84270 */
[----:B------:R-:W-:Y:S01]  /*f200*/  VIADD R12, R12, 0x40 ;  /* 0x000000400c0c7836 */ /* 0x000fe20000000000 */
[----:B------:R-:W-:Y:S01]  /*f210*/  ISETP.NE.AND P1, PT, R3, 0x3, PT ;  /* 0x000000030300780c */ /* 0x000fe20003f25270 */
[----:B------:R-:W-:-:S02]  /*f220*/  UIADD3 UR16, UR5, 0x100, URZ ;  /* 0x0000010005107890 */ /* 0x000fc4000fffe03f */
[----:B------:R-:W-:Y:S01]  /*f230*/  UIADD3.X UR5, URZ, UR25, URZ, UP0, !UPT ;  /* 0x000000193f057290 */ /* 0x000fe200087fe43f */
[----:B------:R-:W-:Y:S01]  /*f240*/  SEL R3, R3, RZ, P1 ;  /* 0x000000ff03037207 */ /* 0x000fe20000800000 */
[----:B------:R-:W-:-:S03]  /*f250*/  UIADD3 UR17, UR8, 0x3100, URZ ;  /* 0x0000310008117890 */ /* 0x000fc6000fffe03f */
[----:B------:R-:W-:Y:S01]  /*f260*/  UMOV UR8, UR16 ;  /* 0x0000001000087c82 */ /* 0x000fe20008000000 */
[----:B--2---:R-:W-:Y:S02]  /*f270*/  R2UR UR12, R5 ;  /* 0x00000000050c72ca */ /* 0x004fe400000e0000 */
[----:B------:R-:W-:-:S04]  /*f280*/  SEL R5, RZ, 0x1, P1 ;  /* 0x00000001ff057807 */ /* 0x000fc80000800000 */
[----:B------:R-:W-:-:S07]  /*f290*/  LOP3.LUT R2, R2, R5, RZ, 0x3c, !PT ;  /* 0x0000000502027212 */ /* 0x000fce00078e3cff */
[----:B------:R0:W-:Y:S02]  /*f2a0*/  UTMALDG.3D [UR8], [UR4], desc[UR6] ;  /* 0x00000608040075b4 */ /* 0x0001e40008011000 */
[----:B0-----:R-:W-:Y:S01]  /*f2b0*/  UMOV UR8, UR17 ;  /* 0x0000001100087c82 */ /* 0x001fe20008000000 */
[----:B------:R-:W-:Y:S02]  /*f2c0*/  UMOV UR11, UR23 ;  /* 0x00000017000b7c82 */ /* 0x000fe40008000000 */
[----:B------:R0:W-:Y:S02]  /*f2d0*/  UTMALDG.3D [UR8], [UR28], desc[UR6] ;  /* 0x000006081c0075b4 */ /* 0x0001e40008011000 */
[----:B0-----:R-:W-:Y:S05]  /*f2e0*/  @P4 BRA `(.L_x_305) ;  /* 0xfffffffc00404947 */ /* 0x001fea000383ffff */
.L_x_301:
[----:B------:R-:W-:Y:S05]  /*f2f0*/  BSYNC B1 ;  /* 0x0000000000017941 */ /* 0x000fea0003800000 */
.L_x_300:
[----:B------:R-:W2:Y:S01]  /*f300*/  LDL.LU R15, [R1+0x78] ;  /* 0x00007800010f7983 */ /* 0x000ea20000300800 */
[----:B------:R-:W-:Y:S01]  /*f310*/  LOP3.LUT P5, RZ, R9, 0xff, RZ, 0xc0, !PT ;  /* 0x000000ff09ff7812 */ /* 0x000fe200078ac0ff */
[----:B------:R-:W-:Y:S01]  /*f320*/  VIADD R8, R8, UR14 ;  /* 0x0000000e08087c36 */ /* 0x000fe20008000000 */
[----:B------:R-:W-:Y:S01]  /*f330*/  UISETP.GE.U32.AND UP0, UPT, UR14, 0x3, UPT ;  /* 0x000000030e00788c */ /* 0x000fe2000bf06070 */
[----:B------:R-:W3:Y:S01]  /*f340*/  LDL.LU R14, [R1+0x7c] ;  /* 0x00007c00010e7983 */ /* 0x000ee20000300800 */
[----:B------:R-:W-:Y:S01]  /*f350*/  IMAD.U32 R5, RZ, RZ, UR14 ;  /* 0x0000000eff057e24 */ /* 0x000fe2000f8e00ff */
[----:B------:R-:W-:Y:S01]  /*f360*/  ULDC.64 UR4, c[0x0][0x650] ;  /* 0x0001940000047ab9 */ /* 0x000fe20000000a00 */
[----:B------:R-:W-:Y:S01]  /*f370*/  ISETP.GT.U32.AND P1, PT, R8, 0x2, PT ;  /* 0x000000020800780c */ /* 0x000fe20003f24070 */
[----:B------:R-:W-:Y:S01]  /*f380*/  BSSY B1, `(.L_x_306) ;  /* 0x0000072000017945 */ /* 0x000fe20003800000 */
[----:B------:R-:W-:Y:S02]  /*f390*/  PLOP3.LUT P4, PT, PT, PT, UP0, 0x80, 0x0 ;  /* 0x000000000000781c */ /* 0x000fe40003f8f008 */
[----:B------:R-:W-:-:S02]  /*f3a0*/  ISETP.LT.U32.AND P1, PT, R5, 0x3, P1 ;  /* 0x000000030500780c */ /* 0x000fc40000f21070 */
[----:B------:R-:W-:Y:S01]  /*f3b0*/  PRMT R9, RZ, 0x7610, R9 ;  /* 0x00007610ff097816 */ /* 0x000fe20000000009 */
[----:B------:R-:W0:Y:S01]  /*f3c0*/  @P5 S2R R3, SR_CgaCtaId ;  /* 0x0000000000035919 */ /* 0x000e220000008800 */
[----:B------:R-:W-:-:S04]  /*f3d0*/  @P5 MOV R2, 0x400 ;  /* 0x0000040000025802 */ /* 0x000fc80000000f00 */
[----:B0-----:R-:W-:Y:S01]  /*f3e0*/  @P5 LEA R4, R3, R2, 0x18 ;  /* 0x0000000203045211 */ /* 0x001fe200078ec0ff */
[----:B------:R-:W-:-:S03]  /*f3f0*/  IMAD.WIDE.U32 R2, R8, -0x55555555, RZ ;  /* 0xaaaaaaab08027825 */ /* 0x000fc600078e00ff */
[----:B------:R0:W-:Y:S02]  /*f400*/  @P5 SYNCS.ARRIVE.TRANS64.A1T0 RZ, [R4+URZ+0x68], RZ ;  /* 0x000068ff04ff59a7 */ /* 0x0001e4000810003f */
[----:B------:R-:W-:Y:S02]  /*f410*/  SHF.R.U32.HI R5, RZ, 0x1, R3 ;  /* 0x00000001ff057819 */ /* 0x000fe40000011603 */
[----:B------:R-:W-:Y:S02]  /*f420*/  SEL R3, RZ, 0x1, !P1 ;  /* 0x00000001ff037807 */ /* 0x000fe40004800000 */
[----:B------:R-:W-:Y:S01]  /*f430*/  PRMT R2, RZ, 0x7610, R2 ;  /* 0x00007610ff027816 */ /* 0x000fe20000000002 */
[----:B------:R-:W-:Y:S01]  /*f440*/  IMAD R8, R5, -0x3, R8 ;  /* 0xfffffffd05087824 */ /* 0x000fe200078e0208 */
[----:B------:R-:W-:Y:S01]  /*f450*/  LOP3.LUT R0, R0, R3, RZ, 0x3c, !PT ;  /* 0x0000000300007212 */ /* 0x000fe200078e3cff */
[----:B0-----:R-:W-:Y:S02]  /*f460*/  IMAD.MOV.U32 R4, RZ, RZ, -0x1 ;  /* 0xffffffffff047424 */ /* 0x001fe400078e00ff */
[----:B------:R-:W-:Y:S01]  /*f470*/  IMAD.MOV.U32 R3, RZ, RZ, -0x1 ;  /* 0xffffffffff037424 */ /* 0x000fe200078e00ff */
[----:B------:R-:W-:Y:S01]  /*f480*/  @P4 LOP3.LUT R0, R0, 0x1, R5, 0x78, !PT ;  /* 0x0000000100004812 */ /* 0x000fe200078e7805 */
[----:B------:R-:W-:Y:S01]  /*f490*/  IMAD.MOV.U32 R5, RZ, RZ, -0x1 ;  /* 0xffffffffff057424 */ /* 0x000fe200078e00ff */
[----:B---3--:R-:W-:-:S04]  /*f4a0*/  IADD3 R14, P5, R14, UR20, RZ ;  /* 0x000000140e0e7c10 */ /* 0x008fc8000ffbe0ff */
[----:B--2---:R-:W-:Y:S01]  /*f4b0*/  IADD3.X R15, R15, UR15, RZ, P5, !PT ;  /* 0x0000000f0f0f7c10 */ /* 0x004fe2000affe4ff */
[----:B------:R0:W-:Y:S01]  /*f4c0*/  STL [R1+0x7c], R14 ;  /* 0x00007c0e01007387 */ /* 0x0001e20000100800 */
[----:B------:R-:W-:-:S03]  /*f4d0*/  ISETP.GE.U32.AND P1, PT, R14, UR4, PT ;  /* 0x000000040e007c0c */ /* 0x000fc6000bf26070 */
[----:B------:R0:W-:Y:S01]  /*f4e0*/  STL [R1+0x78], R15 ;  /* 0x0000780f01007387 */ /* 0x0001e20000100800 */
[----:B------:R-:W-:-:S03]  /*f4f0*/  ISETP.GE.U32.AND.EX P1, PT, R15, UR5, PT, P1 ;  /* 0x000000050f007c0c */ /* 0x000fc6000bf26110 */
[----:B------:R0:W-:Y:S04]  /*f500*/  STL [R1+0x80], R5 ;  /* 0x0000800501007387 */ /* 0x0001e80000100800 */
[----:B------:R0:W-:Y:S04]  /*f510*/  STL [R1+0x84], R4 ;  /* 0x0000840401007387 */ /* 0x0001e80000100800 */
[----:B------:R0:W-:Y:S02]  /*f520*/  STL [R1+0x74], R3 ;  /* 0x0000740301007387 */ /* 0x0001e40000100800 */
[----:B------:R-:W-:Y:S05]  /*f530*/  @P1 BRA `(.L_x_307) ;  /* 0x0000000400581947 */ /* 0x000fea0003800000 */
[----:B------:R-:W-:Y:S01]  /*f540*/  ULDC.64 UR4, c[0x0][0x628] ;  /* 0x00018a0000047ab9 */ /* 0x000fe20000000a00 */
[----:B------:R-:W1:Y:S01]  /*f550*/  S2R R12, SR_CTAID.X ;  /* 0x00000000000c7919 */ /* 0x000e620000002500 */
[----:B------:R-:W-:Y:S01]  /*f560*/  ISETP.NE.U32.AND P1, PT, RZ, UR4, PT ;  /* 0x00000004ff007c0c */ /* 0x000fe2000bf25070 */
[----:B------:R-:W-:Y:S01]  /*f570*/  ULDC UR7, c[0x0][0x630] ;  /* 0x00018c0000077ab9 */ /* 0x000fe20000000800 */
[----:B------:R-:W-:Y:S01]  /*f580*/  IMAD.MOV.U32 R2, RZ, RZ, R14 ;  /* 0x000000ffff027224 */ /* 0x000fe200078e000e */
[----:B------:R-:W2:Y:S01]  /*f590*/  S2R R10, SR_CTAID.Y ;  /* 0x00000000000a7919 */ /* 0x000ea20000002600 */
[----:B------:R-:W-:Y:S01]  /*f5a0*/  ISETP.NE.AND.EX P1, PT, RZ, UR5, PT, P1 ;  /* 0x00000005ff007c0c */ /* 0x000fe2000bf25310 */
[----:B0-----:R-:W-:-:S12]  /*f5b0*/  IMAD.MOV.U32 R3, RZ, RZ, R15 ;  /* 0x000000ffff037224 */ /* 0x001fd800078e000f */
[----:B------:R-:W-:Y:S05]  /*f5c0*/  @!P1 BRA `(.L_x_308) ;  /* 0x0000000000289947 */ /* 0x000fea0003800000 */
[----:B------:R-:W-:Y:S02]  /*f5d0*/  ULDC UR6, c[0x0][0x634] ;  /* 0x00018d0000067ab9 */ /* 0x000fe40000000800 */
[----:B------:R-:W-:-:S05]  /*f5e0*/  IADD3 R7, P1, R14, UR6, RZ ;  /* 0x000000060e077c10 */ /* 0x000fca000ff3e0ff */
[----:B------:R-:W-:-:S04]  /*f5f0*/  IMAD.X R11, RZ, RZ, R15, P1 ;  /* 0x000000ffff0b7224 */ /* 0x000fc800008e060f */
[----:B------:R-:W-:-:S04]  /*f600*/  IMAD.WIDE.U32 R4, R11, UR4, RZ ;  /* 0x000000040b047c25 */ /* 0x000fc8000f8e00ff */
[----:B------:R-:W-:-:S04]  /*f610*/  IMAD.WIDE.U32 R4, P1, R7, UR5, R4 ;  /* 0x0000000507047c25 */ /* 0x000fc8000f820004 */
[----:B------:R-:W-:-:S04]  /*f620*/  IMAD.WIDE.U32 R6, R7, UR4, RZ ;  /* 0x0000000407067c25 */ /* 0x000fc8000f8e00ff */
[----:B------:R-:W-:Y:S01]  /*f630*/  IMAD.X R3, RZ, RZ, RZ, P1 ;  /* 0x000000ffff037224 */ /* 0x000fe200008e06ff */
[----:B------:R-:W-:Y:S01]  /*f640*/  IADD3 RZ, P1, R7, R4, RZ ;  /* 0x0000000407ff7210 */ /* 0x000fe20007f3e0ff */
[----:B------:R-:W-:-:S04]  /*f650*/  IMAD.MOV.U32 R2, RZ, RZ, R5 ;  /* 0x000000ffff027224 */ /* 0x000fc800078e0005 */
[----:B------:R-:W-:-:S08]  /*f660*/  IMAD.WIDE.U32.X R2, R11, UR5, R2, P1 ;  /* 0x000000050b027c25 */ /* 0x000fd000088e0402 */
.L_x_308:
[--C-:B------:R-:W-:Y:S01]  /*f670*/  SHF.R.U64 R11, R2, UR7, R3.reuse ;  /* 0x00000007020b7c19 */ /* 0x100fe20008001203 */
[----:B------:R-:W-:Y:S01]  /*f680*/  ULDC.64 UR4, c[0x0][0x620] ;  /* 0x0001880000047ab9 */ /* 0x000fe20000000a00 */
[----:B------:R-:W-:Y:S01]  /*f690*/  SHF.R.U32.HI R2, RZ, UR7, R3 ;  /* 0x00000007ff027c19 */ /* 0x000fe20008011603 */
[----:B------:R-:W-:Y:S01]  /*f6a0*/  IMAD.MOV.U32 R3, RZ, RZ, R15 ;  /* 0x000000ffff037224 */ /* 0x000fe200078e000f */
[----:B------:R-:W-:Y:S01]  /*f6b0*/  IADD3 R5, P1, RZ, -R11, RZ ;  /* 0x8000000bff057210 */ /* 0x000fe20007f3e0ff */
[----:B------:R-:W0:Y:S01]  /*f6c0*/  LDC R7, c[0x0][0x144] ;  /* 0x00005100ff077b82 */ /* 0x000e220000000800 */
[----:B-1----:R-:W-:Y:S01]  /*f6d0*/  I2FP.F32.U32 R6, R12 ;  /* 0x0000000c00067245 */ /* 0x002fe20000201000 */
[----:B------:R-:W-:Y:S01]  /*f6e0*/  ULDC.64 UR8, c[0x0][0x640] ;  /* 0x0001900000087ab9 */ /* 0x000fe20000000a00 */
[----:B------:R-:W-:Y:S01]  /*f6f0*/  ULDC UR6, c[0x0][0x608] ;  /* 0x0001820000067ab9 */ /* 0x000fe20000000800 */
[----:B------:R-:W-:Y:S01]  /*f700*/  IMAD.X R2, RZ, RZ, ~R2, P1 ;  /* 0x000000ffff027224 */ /* 0x000fe200008e0e02 */
[----:B------:R-:W-:-:S03]  /*f710*/  ISETP.NE.U32.AND P1, PT, RZ, UR8, PT ;  /* 0x00000008ff007c0c */ /* 0x000fc6000bf25070 */
[----:B------:R-:W-:Y:S01]  /*f720*/  IMAD R4, R2, UR4, RZ ;  /* 0x0000000402047c24 */ /* 0x000fe2000f8e02ff */
[----:B------:R-:W1:Y:S01]  /*f730*/  LDC R15, c[0x0][0x148] ;  /* 0x00005200ff0f7b82 */ /* 0x000e620000000800 */
[----:B------:R-:W-:Y:S01]  /*f740*/  IMAD.MOV.U32 R2, RZ, RZ, R14 ;  /* 0x000000ffff027224 */ /* 0x000fe200078e000e */
[----:B------:R-:W-:-:S03]  /*f750*/  ISETP.NE.AND.EX P1, PT, RZ, UR9, PT, P1 ;  /* 0x00000009ff007c0c */ /* 0x000fc6000bf25310 */
[----:B------:R-:W-:Y:S01]  /*f760*/  IMAD.WIDE.U32 R2, R5, UR4, R2 ;  /* 0x0000000405027c25 */ /* 0x000fe2000f8e0002 */
[----:B------:R-:W-:-:S03]  /*f770*/  ULDC UR4, c[0x0][0x150] ;  /* 0x0000540000047ab9 */ /* 0x000fc60000000800 */
[----:B------:R-:W-:Y:S01]  /*f780*/  FMUL R6, R6, UR4 ;  /* 0x0000000406067c20 */ /* 0x000fe20008400000 */
[----:B------:R-:W-:Y:S01]  /*f790*/  IMAD R5, R5, UR5, R4 ;  /* 0x0000000505057c24 */ /* 0x000fe2000f8e0204 */
[----:B------:R-:W-:Y:S01]  /*f7a0*/  ULDC UR4, c[0x0][0x618] ;  /* 0x0001860000047ab9 */ /* 0x000fe20000000800 */
[----:B------:R-:W-:Y:S02]  /*f7b0*/  ULDC UR5, c[0x0][0x154] ;  /* 0x0000550000057ab9 */ /* 0x000fe40000000800 */
[----:B------:R-:W-:Y:S01]  /*f7c0*/  IMAD.IADD R3, R3, 0x1, R5 ;  /* 0x0000000103037824 */ /* 0x000fe200078e0205 */
[----:B------:R-:W3:Y:S04]  /*f7d0*/  F2I.U32.TRUNC.NTZ R6, R6 ;  /* 0x0000000600067305 */ /* 0x000ee8000020f000 */
[----:B------:R-:W-:-:S02]  /*f7e0*/  SHF.R.U64 R13, R2, UR4, R3 ;  /* 0x00000004020d7c19 */ /* 0x000fc40008001203 */
[----:B--2---:R-:W-:-:S05]  /*f7f0*/  I2FP.F32.U32 R2, R10 ;  /* 0x0000000a00027245 */ /* 0x004fca0000201000 */
[----:B------:R-:W-:Y:S01]  /*f800*/  FMUL R4, R2, UR5 ;  /* 0x0000000502047c20 */ /* 0x000fe20008400000 */
[----:B------:R-:W-:Y:S01]  /*f810*/  SHF.R.U32.HI R2, RZ, UR4, R3 ;  /* 0x00000004ff027c19 */ /* 0x000fe20008011603 */
[----:B------:R-:W-:Y:S02]  /*f820*/  ULDC UR4, c[0x0][0x658] ;  /* 0x0001960000047ab9 */ /* 0x000fe40000000800 */
[----:B------:R2:W4:Y:S01]  /*f830*/  F2I.U32.TRUNC.NTZ R18, R4 ;  /* 0x0000000400127305 */ /* 0x000522000020f000 */
[----:B------:R-:W-:Y:S01]  /*f840*/  SHF.R.U64 R16, R13, UR6, R2 ;  /* 0x000000060d107c19 */ /* 0x000fe20008001202 */
[----:B---3--:R-:W-:Y:S01]  /*f850*/  IMAD.MOV R6, RZ, RZ, -R6 ;  /* 0x000000ffff067224 */ /* 0x008fe200078e0a06 */
[----:B------:R-:W-:-:S03]  /*f860*/  SHF.R.U32.HI R3, RZ, UR6, R2 ;  /* 0x00000006ff037c19 */ /* 0x000fc60008011602 */
[----:B0-----:R-:W-:Y:S01]  /*f870*/  IMAD R12, R7, R6, R12 ;  /* 0x00000006070c7224 */ /* 0x001fe200078e020c */
[--C-:B------:R-:W-:Y:S02]  /*f880*/  SHF.R.U64 R14, R16, UR4, R3.reuse ;  /* 0x00000004100e7c19 */ /* 0x100fe40008001203 */
[----:B------:R-:W-:-:S03]  /*f890*/  SHF.R.U32.HI R3, RZ, UR4, R3 ;  /* 0x00000004ff037c19 */ /* 0x000fc60008011603 */
[----:B------:R-:W-:Y:S01]  /*f8a0*/  IMAD.MOV.U32 R2, RZ, RZ, R14 ;  /* 0x000000ffff027224 */ /* 0x000fe200078e000e */
[----:B--2-4-:R-:W-:Y:S06]  /*f8b0*/  @!P1 BRA `(.L_x_309) ;  /* 0x0000000000289947 */ /* 0x014fec0003800000 */
        /* <DEDUP_REMOVED lines=10> */
.L_x_309:
[----:B------:R-:W-:Y:S01]  /*f960*/  ULDC UR4, c[0x0][0x648] ;  /* 0x0001920000047ab9 */ /* 0x000fe20000000800 */
[----:B------:R-:W-:Y:S01]  /*f970*/  IMAD.MOV R18, RZ, RZ, -R18 ;  /* 0x000000ffff127224 */ /* 0x000fe200078e0a12 */
[----:B------:R-:W-:Y:S01]  /*f980*/  SHF.R.U64 R3, R2, UR4, R3 ;  /* 0x0000000402037c19 */ /* 0x000fe20008001203 */
[----:B------:R-:W-:Y:S01]  /*f990*/  ULDC UR4, c[0x0][0x638] ;  /* 0x00018e0000047ab9 */ /* 0x000fe20000000800 */
[----:B------:R-:W-:Y:S01]  /*f9a0*/  LOP3.LUT R2, R16, UR19, RZ, 0xc0, !PT ;  /* 0x0000001310027c12 */ /* 0x000fe2000f8ec0ff */
[----:B-1----:R-:W-:Y:S01]  /*f9b0*/  @P2 IMAD R12, R15, R18, R10 ;  /* 0x000000120f0c2224 */ /* 0x002fe200078e020a */
[----:B------:R-:W-:Y:S01]  /*f9c0*/  LOP3.LUT R13, R13, UR18, RZ, 0xc0, !PT ;  /* 0x000000120d0d7c12 */ /* 0x000fe2000f8ec0ff */
[----:B------:R-:W-:Y:S01]  /*f9d0*/  IMAD.MOV R5, RZ, RZ, -R3 ;  /* 0x000000ffff057224 */ /* 0x000fe200078e0a03 */
[----:B------:R-:W-:Y:S01]  /*f9e0*/  ULDC UR5, c[0x0][0x610] ;  /* 0x0001840000057ab9 */ /* 0x000fe20000000800 */
[----:B------:R-:W-:Y:S02]  /*f9f0*/  IMAD R3, R3, UR22, R2 ;  /* 0x0000001603037c24 */ /* 0x000fe4000f8e0202 */
[----:B------:R-:W-:Y:S01]  /*fa00*/  IMAD R14, R5, UR4, R14 ;  /* 0x00000004050e7c24 */ /* 0x000fe2000f8e020e */
[----:B------:R-:W-:Y:S01]  /*fa10*/  ULDC UR4, c[0x0][0x600] ;  /* 0x0001800000047ab9 */ /* 0x000fe20000000800 */
[----:B------:R-:W-:-:S02]  /*fa20*/  IMAD R3, R3, UR5, R12 ;  /* 0x0000000503037c24 */ /* 0x000fc4000f8e020c */
[----:B------:R-:W-:Y:S02]  /*fa30*/  IMAD R14, R14, UR4, R13 ;  /* 0x000000040e0e7c24 */ /* 0x000fe4000f8e020d */
[----:B------:R-:W-:-:S03]  /*fa40*/  IMAD.MOV.U32 R2, RZ, RZ, 0x1 ;  /* 0x00000001ff027424 */ /* 0x000fc600078e00ff */
[----:B------:R-:W-:Y:S02]  /*fa50*/  SEL R4, R14, R3, !P2 ;  /* 0x000000030e047207 */ /* 0x000fe40005000000 */
[----:B------:R-:W-:-:S03]  /*fa60*/  SEL R3, R3, R14, !P2 ;  /* 0x0000000e03037207 */ /* 0x000fc60005000000 */
[----:B------:R1:W-:Y:S04]  /*fa70*/  STL [R1+0x84], R4 ;  /* 0x0000840401007387 */ /* 0x0003e80000100800 */
[----:B------:R1:W-:Y:S04]  /*fa80*/  STL [R1+0x74], R11 ;  /* 0x0000740b01007387 */ /* 0x0003e80000100800 */
[----:B------:R1:W-:Y:S02]  /*fa90*/  STL [R1+0x80], R3 ;  /* 0x0000800301007387 */ /* 0x0003e40000100800 */
.L_x_307:
[----:B------:R-:W-:Y:S05]  /*faa0*/  BSYNC B1 ;  /* 0x0000000000017941 */ /* 0x000fea0003800000 */
.L_x_306:
[----:B------:R-:W-:-:S13]  /*fab0*/  LOP3.LUT P1, RZ, R2, 0xff, RZ, 0xc0, !PT ;  /* 0x000000ff02ff7812 */ /* 0x000fda000782c0ff */
[----:B------:R-:W-:Y:S05]  /*fac0*/  @P1 BRA `(.L_x_310) ;  /* 0xfffffff4000c1947 */ /* 0x000fea000383ffff */
[----:B------:R-:W-:Y:S05]  /*fad0*/  BSYNC B0 ;  /* 0x0000000000007941 */ /* 0x000fea0003800000 */
.L_x_298:
[----:B------:R-:W-:-:S03]  /*fae0*/  UMOV UR4, 0xffffffff ;  /* 0xffffffff00047882 */ /* 0x000fc60000000000 */
[----:B------:R-:W-:Y:S05]  /*faf0*/  BRA.DIV UR4, `(.L_x_311) ;  /* 0x0000000604347947 */ /* 0x000fea000b800000 */
[----:B------:R-:W-:-:S13]  /*fb00*/  ELECT P0, URZ, PT ;  /* 0x00000000003f782f */ /* 0x000fda0003800000 */
.L_x_326:
[----:B------:R-:W-:Y:S04]  /*fb10*/  BSSY B0, `(.L_x_312) ;  /* 0x0000023000007945 */ /* 0x000fe80003800000 */
[----:B------:R-:W-:Y:S05]  /*fb20*/  @!P0 BRA `(.L_x_313) ;  /* 0x0000000000848947 */ /* 0x000fea0003800000 */
[----:B------:R-:W-:-:S04]  /*fb30*/  ULOP3.LUT UR4, UR13, 0x2, URZ, 0xfc, !UPT ;  /* 0x000000020d047892 */ /* 0x000fc8000f8efc3f */
[----:B------:R-:W-:-:S06]  /*fb40*/  UISETP.NE.AND UP0, UPT, UR4, 0x3, UPT ;  /* 0x000000030400788c */ /* 0x000fcc000bf05270 */
[----:B------:R-:W-:-:S13]  /*fb50*/  PLOP3.LUT P0, PT, PT, PT, UP0, 0x80, 0x0 ;  /* 0x000000000000781c */ /* 0x000fda0003f0f008 */
[----:B------:R-:W-:Y:S05]  /*fb60*/  @!P0 BRA `(.L_x_314) ;  /* 0x0000000000048947 */ /* 0x000fea0003800000 */
[----:B------:R-:W-:Y:S01]  /*fb70*/  BPT.TRAP 0x1 ;  /* 0x000000040000795c */ /* 0x000fe20000300000 */
.L_x_314:
[----:B01----:R-:W0:Y:S01]  /*fb80*/  S2R R3, SR_CgaCtaId ;  /* 0x0000000000037919 */ /* 0x003e220000008800 */
[----:B------:R-:W-:-:S04]  /*fb90*/  MOV R2, 0x400 ;  /* 0x0000040000027802 */ /* 0x000fc80000000f00 */
[----:B0-----:R-:W-:Y:S02]  /*fba0*/  LEA R3, R3, R2, 0x18 ;  /* 0x0000000203037211 */ /* 0x001fe400078ec0ff */
[----:B------:R-:W-:-:S03]  /*fbb0*/  SHF.L.U32 R2, R0, 0x1f, RZ ;  /* 0x0000001f00027819 */ /* 0x000fc600000006ff */
[----:B------:R-:W-:-:S04]  /*fbc0*/  VIADD R3, R3, 0x18 ;  /* 0x0000001803037836 */ /* 0x000fc80000000000 */
[C---:B------:R-:W-:Y:S02]  /*fbd0*/  IMAD R7, R8.reuse, 0x8, R3 ;  /* 0x0000000808077824 */ /* 0x040fe400078e0203 */
[----:B------:R-:W-:Y:S02]  /*fbe0*/  VIADD R8, R8, 0x1 ;  /* 0x0000000108087836 */ /* 0x000fe40000000000 */
[----:B------:R-:W0:Y:S03]  /*fbf0*/  SYNCS.PHASECHK.TRANS64.TRYWAIT P0, [R7+URZ], R2 ;  /* 0x00000002070075a7 */ /* 0x000e26000800017f */
[----:B------:R-:W-:-:S04]  /*fc00*/  ISETP.NE.AND P1, PT, R8, 0x3, PT ;  /* 0x000000030800780c */ /* 0x000fc80003f25270 */
[----:B------:R-:W-:Y:S02]  /*fc10*/  SEL R5, RZ, 0x1, P1 ;  /* 0x00000001ff057807 */ /* 0x000fe40000800000 */
[----:B------:R-:W-:Y:S02]  /*fc20*/  SEL R8, R8, RZ, P1 ;  /* 0x000000ff08087207 */ /* 0x000fe40000800000 */
[----:B------:R-:W-:-:S03]  /*fc30*/  LOP3.LUT R5, R0, R5, RZ, 0x3c, !PT ;  /* 0x0000000500057212 */ /* 0x000fc600078e3cff */
[----:B------:R-:W-:Y:S01]  /*fc40*/  IMAD R9, R8, 0x8, R3 ;  /* 0x0000000808097824 */ /* 0x000fe200078e0203 */
[----:B------:R-:W-:Y:S01]  /*fc50*/  SHF.L.U32 R4, R5, 0x1f, RZ ;  /* 0x0000001f05047819 */ /* 0x000fe200000006ff */
[----:B0-----:R-:W-:Y:S06]  /*fc60*/  @!P0 BRA `(.L_x_315) ;  /* 0x0000000000fc8947 */ /* 0x001fec0003800000 */
.L_x_327:
[----:B------:R-:W1:Y:S01]  /*fc70*/  SYNCS.PHASECHK.TRANS64.TRYWAIT P0, [R9+URZ], R4 ;  /* 0x00000004090075a7 */ /* 0x000e62000800017f */
[----:B------:R-:W-:-:S05]  /*fc80*/  VIADD R0, R8, 0x1 ;  /* 0x0000000108007836 */ /* 0x000fca0000000000 */
[----:B------:R-:W-:-:S04]  /*fc90*/  ISETP.NE.AND P1, PT, R0, 0x3, PT ;  /* 0x000000030000780c */ /* 0x000fc80003f25270 */
[----:B0-----:R-:W-:Y:S02]  /*fca0*/  SEL R2, RZ, 0x1, P1 ;  /* 0x00000001ff027807 */ /* 0x001fe40000800000 */
[----:B------:R-:W-:Y:S02]  /*fcb0*/  SEL R0, R0, RZ, P1 ;  /* 0x000000ff00007207 */ /* 0x000fe40000800000 */
[----:B------:R-:W-:Y:S01]  /*fcc0*/  LOP3.LUT R2, R5, R2, RZ, 0x3c, !PT ;  /* 0x0000000205027212 */ /* 0x000fe200078e3cff */
[----:B-1----:R-:W-:Y:S06]  /*fcd0*/  @!P0 BRA `(.L_x_316) ;  /* 0x0000000000f48947 */ /* 0x002fec0003800000 */
.L_x_328:
[----:B------:R-:W-:Y:S01]  /*fce0*/  IMAD R3, R0, 0x8, R3 ;  /* 0x0000000800037824 */ /* 0x000fe200078e0203 */
[----:B------:R-:W-:-:S07]  /*fcf0*/  SHF.L.U32 R0, R2, 0x1f, RZ ;  /* 0x0000001f02007819 */ /* 0x000fce00000006ff */
.L_x_317:
[----:B-1----:R1:W2:Y:S02]  /*fd00*/  SYNCS.PHASECHK.TRANS64.TRYWAIT P0, [R3+URZ], R0 ;  /* 0x00000000030075a7 */ /* 0x0022a4000800017f */
[----:B--2---:R-:W-:Y:S05]  /*fd10*/  @!P0 NANOSLEEP.SYNCS 0x989680 ;  /* 0x009896800000895d */ /* 0x004fea0003900000 */
[----:B------:R-:W2:Y:S02]  /*fd20*/  @!P0 SYNCS.PHASECHK.TRANS64 P0, [R3+URZ], R0 ;  /* 0x00000000030085a7 */ /* 0x000ea4000800007f */
[----:B--2---:R-:W-:Y:S05]  /*fd30*/  @!P0 BRA `(.L_x_317) ;  /* 0xfffffffc00f08947 */ /* 0x004fea000383ffff */
.L_x_313:
[----:B------:R-:W-:Y:S05]  /*fd40*/  BSYNC B0 ;  /* 0x0000000000007941 */ /* 0x000fea0003800000 */
.L_x_312:
[----:B------:R-:W-:Y:S05]  /*fd50*/  EXIT ;  /* 0x000000000000794d */ /* 0x000fea0003800000 */
.L_x_15:
[----:B---3--:R-:W-:-:S04]  /*fd60*/  IMAD.U32 R3, RZ, RZ, UR17 ;  /* 0x00000011ff037e24 */ /* 0x008fc8000f8e00ff */
[----:B------:R3:W4:Y:S03]  /*fd70*/  SYNCS.PHASECHK.TRANS64.TRYWAIT P0, [R3+URZ+-0x8], R0 ;  /* 0xfffff800030075a7 */ /* 0x000726000800017f */
[----:B----4-:R-:W-:Y:S05]  /*fd80*/  @!P0 NANOSLEEP.SYNCS 0x989680 ;  /* 0x009896800000895d */ /* 0x010fea0003900000 */
[----:B------:R-:W4:Y:S02]  /*fd90*/  @!P0 SYNCS.PHASECHK.TRANS64 P0, [R3+URZ+-0x8], R0 ;  /* 0xfffff800030085a7 */ /* 0x000f24000800007f */
[----:B----4-:R-:W-:Y:S05]  /*fda0*/  @!P0 BRA `(.L_x_15) ;  /* 0xfffffffc00ec8947 */ /* 0x010fea000383ffff */
[----:B------:R-:W-:Y:S05]  /*fdb0*/  BRA `(.L_x_318) ;  /* 0xffffff1400f47947 */ /* 0x000fea000383ffff */
.L_x_20:
[----:B-1----:R-:W-:-:S04]  /*fdc0*/  IMAD.U32 R3, RZ, RZ, UR6 ;  /* 0x00000006ff037e24 */ /* 0x002fc8000f8e00ff */
[----:B------:R1:W2:Y:S03]  /*fdd0*/  SYNCS.PHASECHK.TRANS64.TRYWAIT P0, [R3+URZ], R0 ;  /* 0x00000000030075a7 */ /* 0x0002a6000800017f */
[----:B--2---:R-:W-:Y:S05]  /*fde0*/  @!P0 NANOSLEEP.SYNCS 0x989680 ;  /* 0x009896800000895d */ /* 0x004fea0003900000 */
[----:B------:R-:W2:Y:S02]  /*fdf0*/  @!P0 SYNCS.PHASECHK.TRANS64 P0, [R3+URZ], R0 ;  /* 0x00000000030085a7 */ /* 0x000ea4000800007f */
[----:B--2---:R-:W-:Y:S05]  /*fe00*/  @!P0 BRA `(.L_x_20) ;  /* 0xfffffffc00ec8947 */ /* 0x004fea000383ffff */
[----:B------:R-:W-:Y:S05]  /*fe10*/  BRA `(.L_x_19) ;  /* 0xffffff20005c7947 */ /* 0x000fea000383ffff */
.L_x_26:
[----:B-----5:R3:W-:Y:S02]  /*fe20*/  STL [R1+0x98], R0 ;  /* 0x0000980001007387 */ /* 0x0207e40000100800 */
[----:B---3--:R-:W-:-:S04]  /*fe30*/  IMAD.U32 R0, RZ, RZ, UR9 ;  /* 0x00000009ff007e24 */ /* 0x008fc8000f8e00ff */
[----:B------:R3:W4:Y:S03]  /*fe40*/  SYNCS.PHASECHK.TRANS64.TRYWAIT P0, [R0+URZ], R229 ;  /* 0x000000e5000075a7 */ /* 0x000726000800017f */
[----:B----4-:R-:W-:Y:S05]  /*fe50*/  @!P0 NANOSLEEP.SYNCS 0x989680 ;  /* 0x009896800000895d */ /* 0x010fea0003900000 */
[----:B------:R3:W4:Y:S02]  /*fe60*/  @!P0 SYNCS.PHASECHK.TRANS64 P0, [R0+URZ], R229 ;  /* 0x000000e5000085a7 */ /* 0x000724000800007f */
[----:B---3--:R3:W5:Y:S02]  /*fe70*/  LDL.LU R0, [R1+0x98] ;  /* 0x0000980001007983 */ /* 0x0087640000300800 */
[----:B---34-:R-:W-:Y:S05]  /*fe80*/  @!P0 BRA `(.L_x_26) ;  /* 0xfffffffc00e48947 */ /* 0x018fea000383ffff */
[----:B------:R-:W-:Y:S05]  /*fe90*/  BRA `(.L_x_25) ;  /* 0xffffff3000c47947 */ /* 0x000fea000383ffff */
.L_x_34:
[----:B0-----:R-:W-:-:S04]  /*fea0*/  IMAD.U32 R25, RZ, RZ, UR17 ;  /* 0x00000011ff197e24 */ /* 0x001fc8000f8e00ff */
[----:B------:R0:W1:Y:S03]  /*feb0*/  SYNCS.PHASECHK.TRANS64.TRYWAIT P0, [R25+URZ+0x8], R24 ;  /* 0x00000818190075a7 */ /* 0x000066000800017f */
[----:B-1----:R-:W-:Y:S05]  /*fec0*/  @!P0 NANOSLEEP.SYNCS 0x989680 ;  /* 0x009896800000895d */ /* 0x002fea0003900000 */
[----:B------:R-:W1:Y:S02]  /*fed0*/  @!P0 SYNCS.PHASECHK.TRANS64 P0, [R25+URZ+0x8], R24 ;  /* 0x00000818190085a7 */ /* 0x000e64000800007f */
[----:B-1----:R-:W-:Y:S05]  /*fee0*/  @!P0 BRA `(.L_x_34) ;  /* 0xfffffffc00ec8947 */ /* 0x002fea000383ffff */
[----:B------:R-:W-:Y:S05]  /*fef0*/  BRA `(.L_x_319) ;  /* 0xffffff5400907947 */ /* 0x000fea000383ffff */
.L_x_299:
[----:B------:R-:W-:Y:S01]  /*ff00*/  BSSY B1, `(.L_x_320) ;  /* 0x0000006000017945 */ /* 0x000fe20003800000 */
[----:B------:R-:W-:-:S07]  /*ff10*/  IMAD.MOV.U32 R2, RZ, RZ, -0x1 ;  /* 0xffffffffff027424 */ /* 0x000fce00078e00ff */
[----:B------:R-:W-:Y:S05]  /*ff20*/  WARPSYNC.COLLECTIVE R2, `(.L_x_321) ;  /* 0x00000000020c7348 */ /* 0x000fea0003c00000 */
[----:B------:R-:W-:Y:S02]  /*ff30*/  ELECT P1, UR62, PT ;  /* 0x00000000003e782f */ /* 0x000fe40003820000 */
[----:B------:R-:W-:Y:S01]  /*ff40*/  MOV R2, UR62 ;  /* 0x0000003e00027c02 */ /* 0x000fe20008000f00 */
[----:B------:R-:W-:Y:S10]  /*ff50*/  ENDCOLLECTIVE ;  /* 0x000000000000791b */ /* 0x000ff40003800000 */
.L_x_321:
[----:B------:R-:W-:Y:S05]  /*ff60*/  BSYNC B1 ;  /* 0x0000000000017941 */ /* 0x000fea0003800000 */
.L_x_320:
[----:B------:R-:W-:Y:S05]  /*ff70*/  BRA `(.L_x_322) ;  /* 0xffffffec00ec7947 */ /* 0x000fea000383ffff */
.L_x_302:
[----:B-1----:R1:W2:Y:S02]  /*ff80*/  SYNCS.PHASECHK.TRANS64.TRYWAIT P1, [R11+URZ+0x18], R4 ;  /* 0x000018040b0075a7 */ /* 0x0022a4000802017f */
[----:B--2---:R-:W-:Y:S05]  /*ff90*/  @!P1 NANOSLEEP.SYNCS 0x989680 ;  /* 0x009896800000995d */ /* 0x004fea0003900000 */
[----:B------:R-:W2:Y:S02]  /*ffa0*/  @!P1 SYNCS.PHASECHK.TRANS64 P1, [R11+URZ+0x18], R4 ;  /* 0x000018040b0095a7 */ /* 0x000ea4000802007f */
[----:B--2---:R-:W-:Y:S05]  /*ffb0*/  @!P1 BRA `(.L_x_302) ;  /* 0xfffffffc00f09947 */ /* 0x004fea000383ffff */
[----:B------:R-:W-:Y:S05]  /*ffc0*/  BRA `(.L_x_323) ;  /* 0xfffffff000287947 */ /* 0x000fea000383ffff */
.L_x_311:
[----:B------:R-:W-:Y:S01]  /*ffd0*/  BSSY B0, `(.L_x_324) ;  /* 0x0000006000007945 */ /* 0x000fe20003800000 */
[----:B------:R-:W-:-:S07]  /*ffe0*/  IMAD.MOV.U32 R2, RZ, RZ, -0x1 ;  /* 0xffffffffff027424 */ /* 0x000fce00078e00ff */
[----:B01----:R-:W-:Y:S05]  /*fff0*/  WARPSYNC.COLLECTIVE R2, `(.L_x_325) ;  /* 0x00000000020c7348 */ /* 0x003fea0003c00000 */
[----:B------:R-:W-:Y:S02]  /*10000*/  ELECT P1, UR62, PT ;  /* 0x00000000003e782f */ /* 0x000fe40003820000 */
[----:B------:R-:W-:Y:S01]  /*10010*/  MOV R2, UR62 ;  /* 0x0000003e00027c02 */ /* 0x000fe20008000f00 */
[----:B01----:R-:W-:Y:S10]  /*10020*/  ENDCOLLECTIVE ;  /* 0x000000000000791b */ /* 0x003ff40003800000 */
.L_x_325:
[----:B------:R-:W-:Y:S05]  /*10030*/  BSYNC B0 ;  /* 0x0000000000007941 */ /* 0x000fea0003800000 */
.L_x_324:
[----:B------:R-:W-:Y:S01]  /*10040*/  PLOP3.LUT P0, PT, P1, PT, PT, 0x80, 0x0 ;  /* 0x000000000000781c */ /* 0x000fe20000f0f070 */
[----:B------:R-:W-:-:S12]  /*10050*/  BRA `(.L_x_326) ;  /* 0xfffffff800ac7947 */ /* 0x000fd8000383ffff */
.L_x_315:
[----:B0-----:R0:W1:Y:S02]  /*10060*/  SYNCS.PHASECHK.TRANS64.TRYWAIT P0, [R7+URZ], R2 ;  /* 0x00000002070075a7 */ /* 0x001064000800017f */
[----:B-1----:R-:W-:Y:S05]  /*10070*/  @!P0 NANOSLEEP.SYNCS 0x989680 ;  /* 0x009896800000895d */ /* 0x002fea0003900000 */
[----:B------:R-:W1:Y:S02]  /*10080*/  @!P0 SYNCS.PHASECHK.TRANS64 P0, [R7+URZ], R2 ;  /* 0x00000002070085a7 */ /* 0x000e64000800007f */
[----:B-1----:R-:W-:Y:S05]  /*10090*/  @!P0 BRA `(.L_x_315) ;  /* 0xfffffffc00f08947 */ /* 0x002fea000383ffff */
[----:B------:R-:W-:Y:S05]  /*100a0*/  BRA `(.L_x_327) ;  /* 0xfffffff800f07947 */ /* 0x000fea000383ffff */
.L_x_316:
[----:B0-----:R0:W1:Y:S02]  /*100b0*/  SYNCS.PHASECHK.TRANS64.TRYWAIT P0, [R9+URZ], R4 ;  /* 0x00000004090075a7 */ /* 0x001064000800017f */
[----:B-1----:R-:W-:Y:S05]  /*100c0*/  @!P0 NANOSLEEP.SYNCS 0x989680 ;  /* 0x009896800000895d */ /* 0x002fea0003900000 */
[----:B------:R-:W1:Y:S02]  /*100d0*/  @!P0 SYNCS.PHASECHK.TRANS64 P0, [R9+URZ], R4 ;  /* 0x00000004090085a7 */ /* 0x000e64000800007f */
[----:B-1----:R-:W-:Y:S05]  /*100e0*/  @!P0 BRA `(.L_x_316) ;  /* 0xfffffffc00f08947 */ /* 0x002fea000383ffff */
[----:B------:R-:W-:Y:S05]  /*100f0*/  BRA `(.L_x_328) ;  /* 0xfffffff800f87947 */ /* 0x000fea000383ffff */
.L_x_329:
[----:B------:R-:W-:-:S00]  /*10100*/  BRA `(.L_x_329) ;  /* 0xfffffffc00fc7947 */ /* 0x000fc0000383ffff */
[----:B------:R-:W-:-:S00]  /*10110*/  NOP ;  /* 0x0000000000007918 */ /* 0x000fc00000000000 */
        /* <DEDUP_REMOVED lines=14> */
.L_x_330:


//--------------------- .nv.shared._ZN7cutlass13device_kernelINS_4gemm6kernel13GemmUniversalIN4cute5tupleIJiiiiEEENS1_10collective13CollectiveMmaINS1_37MainloopSm90TmaGmmaWarpSpecializedFP8ILi3ENS5_IJNS4_1CILi1EEESB_SB_EEENS1_32KernelTmaWarpSpecializedPingpongEEENS5_IJNSA_ILi64EEENSA_ILi256EEESF_EEENS_12float_e5m2_tENS5_IJlSB_lEEESI_SJ_NS4_8TiledMMAINS4_8MMA_AtomIJNS4_4SM904GMMA31MMA_64x256x32_F32E5M2E5M2_SS_TNILNSN_7ScaleInE1ELSP_1EEEEEENS4_6LayoutISC_NS5_IJNSA_ILi0EEEST_ST_EEEEENS5_IJNS4_10UnderscoreESW_SW_EEEEENS4_13SM90_TMA_LOADENS4_14ComposedLayoutINS4_7SwizzleILi2ELi4ELi3EEENS4_18smem_ptr_flag_bitsILi8EEENSS_INS5_IJNSA_ILi8EEESF_EEENS5_IJSF_SB_EEEEEEEvNS4_8identityESZ_S19_vS1A_EENS_8epilogue10collective6detail29Sm90TmaWarpSpecializedAdapterINS1D_15DefaultEpilogueISI_SJ_SJ_NS1C_6thread17LinearCombinationISI_Li1EffLNS1H_9ScaleType4KindE0ELNS_15FloatRoundStyleE2ESI_EENS1_15EpilogueDefaultEEEEEvvEEEEvNT_6ParamsE --------------------------
	.section	.nv.shared._ZN7cutlass13device_kernelINS_4gemm6kernel13GemmUniversalIN4cute5tupleIJiiiiEEENS1_10collective13CollectiveMmaINS1_37MainloopSm90TmaGmmaWarpSpecializedFP8ILi3ENS5_IJNS4_1CILi1EEESB_SB_EEENS1_32KernelTmaWarpSpecializedPingpongEEENS5_IJNSA_ILi64EEENSA_ILi256EEESF_EEENS_12float_e5m2_tENS5_IJlSB_lEEESI_SJ_NS4_8TiledMMAINS4_8MMA_AtomIJNS4_4SM904GMMA31MMA_64x256x32_F32E5M2E5M2_SS_TNILNSN_7ScaleInE1ELSP_1EEEEEENS4_6LayoutISC_NS5_IJNSA_ILi0EEEST_ST_EEEEENS5_IJNS4_10UnderscoreESW_SW_EEEEENS4_13SM90_TMA_LOADENS4_14ComposedLayoutINS4_7SwizzleILi2ELi4ELi3EEENS4_18smem_ptr_flag_bitsILi8EEENSS_INS5_IJNSA_ILi8EEESF_EEENS5_IJSF_SB_EEEEEEEvNS4_8identityESZ_S19_vS1A_EENS_8epilogue10collective6detail29Sm90TmaWarpSpecializedAdapterINS1D_15DefaultEpilogueISI_SJ_SJ_NS1C_6thread17LinearCombinationISI_Li1EffLNS1H_9ScaleType4KindE0ELNS_15FloatRoundStyleE2ESI_EENS1_15EpilogueDefaultEEEEEvvEEEEvNT_6ParamsE,"aw",@nobits
	.sectionflags	@""
	.align	16
	.zero		1024


//--------------------- .nv.shared.reserved.0     --------------------------
	.section	.nv.shared.reserved.0,"aw",@nobits
	.weak		__nv_reservedSMEM_offset_0_alias
	.size		__nv_reservedSMEM_offset_0_alias, 0, 0
	.other		__nv_reservedSMEM_offset_0_alias,@"STO_CUDA_RESERVED_SHARED STV_DEFAULT"
__nv_reservedSMEM_offset_0_alias:
	.zero		0


//--------------------- .nv.global                --------------------------
	.section	.nv.global,"aw",@nobits
.nv.global:
	.type		_ZN39_INTERNAL_18c921ca_4_k_cu_58cf9054_42924cute1_E,@object
	.size		_ZN39_INTERNAL_18c921ca_4_k_cu_58cf9054_42924cute1_E,(_ZN39_INTERNAL_18c921ca_4_k_cu_58cf9054_42924cuda3std3__45__cpo6cbeginE - _ZN39_INTERNAL_18c921ca_4_k_cu_58cf9054_42924cute1_E)
_ZN39_INTERNAL_18c921ca_4_k_cu_58cf9054_42924cute1_E:
	.zero		1
	.type		_ZN39_INTERNAL_18c921ca_4_k_cu_58cf9054_42924cuda3std3__45__cpo6cbeginE,@object
	.size		_ZN39_INTERNAL_18c921ca_4_k_cu_58cf9054_42924cuda3std3__45__cpo6cbeginE,(_ZN39_INTERNAL_18c921ca_4_k_cu_58cf9054_42924cuda3std3__48in_placeE - _ZN39_INTERNAL_18c921ca_4_k_cu_58cf9054_42924cuda3std3__45__cpo6cbeginE)
_ZN39_INTERNAL_18c921ca_4_k_cu_58cf9054_42924cuda3std3__45__cpo6cbeginE:
	.zero		1
	.type		_ZN39_INTERNAL_18c921ca_4_k_cu_58cf9054_42924cuda3std3__48in_placeE,@object
	.size		_ZN39_INTERNAL_18c921ca_4_k_cu_58cf9054_42924cuda3std3__48in_placeE,(_ZN39_INTERNAL_18c921ca_4_k_cu_58cf9054_42924cuda3std6ranges3__45__cpo9iter_moveE - _ZN39_INTERNAL_18c921ca_4_k_cu_58cf9054_42924cuda3std3__48in_placeE)
_ZN39_INTERNAL_18c921ca_4_k_cu_58cf9054_42924cuda3std3__48in_placeE:
	.zero		1
	.type		_ZN39_INTERNAL_18c921ca_4_k_cu_58cf9054_42924cuda3std6ranges3__45__cpo9iter_moveE,@object
	.size		_ZN39_INTERNAL_18c921ca_4_k_cu_58cf9054_42924cuda3std6ranges3__45__cpo9iter_moveE,(_ZN39_INTERNAL_18c921ca_4_k_cu_58cf9054_42924cuda3std3__45__cpo5beginE - _ZN39_INTERNAL_18c921ca_4_k_cu_58cf9054_42924cuda3std6ranges3__45__cpo9iter_moveE)
_ZN39_INTERNAL_18c921ca_4_k_cu_58cf9054_42924cuda3std6ranges3__45__cpo9iter_moveE:
	.zero		1
	.type		_ZN39_INTERNAL_18c921ca_4_k_cu_58cf9054_42924cuda3std3__45__cpo5beginE,@object
	.size		_ZN39_INTERNAL_18c921ca_4_k_cu_58cf9054_42924cuda3std3__45__cpo5beginE,(_ZN39_INTERNAL_18c921ca_4_k_cu_58cf9054_42924cuda3std3__441_GLOBAL__N__18c921ca_4_k_cu_58cf9054_42926ignoreE - _ZN39_INTERNAL_18c921ca_4_k_cu_58cf9054_42924cuda3std3__45__cpo5beginE)
_ZN39_INTERNAL_18c921ca_4_k_cu_58cf9054_42924cuda3std3__45__cpo5beginE:
	.zero		1
	.type		_ZN39_INTERNAL_18c921ca_4_k_cu_58cf9054_42924cuda3std3__441_GLOBAL__N__18c921ca_4_k_cu_58cf9054_42926ignoreE,@object
	.size		_ZN39_INTERNAL_18c921ca_4_k_cu_58cf9054_42924cuda3std3__441_GLOBAL__N__18c921ca_4_k_cu_58cf9054_42926ignoreE,(_ZN39_INTERNAL_18c921ca_4_k_cu_58cf9054_42924cute7productE - _ZN39_INTERNAL_18c921ca_4_k_cu_58cf9054_42924cuda3std3__441_GLOBAL__N__18c921ca_4_k_cu_58cf9054_42926ignoreE)
_ZN39_INTERNAL_18c921ca_4_k_cu_58cf9054_42924cuda3std3__441_GLOBAL__N__18c921ca_4_k_cu_58cf9054_42926ignoreE:
	.zero		1
	.type		_ZN39_INTERNAL_18c921ca_4_k_cu_58cf9054_42924cute7productE,@object
	.size		_ZN39_INTERNAL_18c921ca_4_k_cu_58cf9054_42924cute7productE,(_ZN39_INTERNAL_18c921ca_4_k_cu_58cf9054_42924cuda3std3__45__cpo3endE - _ZN39_INTERNAL_18c921ca_4_k_cu_58cf9054_42924cute7productE)
_ZN39_INTERNAL_18c921ca_4_k_cu_58cf9054_42924cute7productE:
	.zero		1
	.type		_ZN39_INTERNAL_18c921ca_4_k_cu_58cf9054_42924cuda3std3__45__cpo3endE,@object
	.size		_ZN39_INTERNAL_18c921ca_4_k_cu_58cf9054_42924cuda3std3__45__cpo3endE,(_ZN39_INTERNAL_18c921ca_4_k_cu_58cf9054_42924cuda3std3__419piecewise_constructE - _ZN39_INTERNAL_18c921ca_4_k_cu_58cf9054_42924cuda3std3__45__cpo3endE)
_ZN39_INTERNAL_18c921ca_4_k_cu_58cf9054_42924cuda3std3__45__cpo3endE:
	.zero		1
	.type		_ZN39_INTERNAL_18c921ca_4_k_cu_58cf9054_42924cuda3std3__419piecewise_constructE,@object
	.size		_ZN39_INTERNAL_18c921ca_4_k_cu_58cf9054_42924cuda3std3__419piecewise_constructE,(_ZN39_INTERNAL_18c921ca_4_k_cu_58cf9054_42924cuda3std3__45__cpo4cendE - _ZN39_INTERNAL_18c921ca_4_k_cu_58cf9054_42924cuda3std3__419piecewise_constructE)
_ZN39_INTERNAL_18c921ca_4_k_cu_58cf9054_42924cuda3std3__419piecewise_constructE:
	.zero		1
	.type		_ZN39_INTERNAL_18c921ca_4_k_cu_58cf9054_42924cuda3std3__45__cpo4cendE,@object
	.size		_ZN39_INTERNAL_18c921ca_4_k_cu_58cf9054_42924cuda3std3__45__cpo4cendE,(_ZN39_INTERNAL_18c921ca_4_k_cu_58cf9054_42924cuda3std6ranges3__45__cpo4swapE - _ZN39_INTERNAL_18c921ca_4_k_cu_58cf9054_42924cuda3std3__45__cpo4cendE)
_ZN39_INTERNAL_18c921ca_4_k_cu_58cf9054_42924cuda3std3__45__cpo4cendE:
	.zero		1
	.type		_ZN39_INTERNAL_18c921ca_4_k_cu_58cf9054_42924cuda3std6ranges3__45__cpo4swapE,@object
	.size		_ZN39_INTERNAL_18c921ca_4_k_cu_58cf9054_42924cuda3std6ranges3__45__cpo4swapE,(.L_7 - _ZN39_INTERNAL_18c921ca_4_k_cu_58cf9054_42924cuda3std6ranges3__45__cpo4swapE)
_ZN39_INTERNAL_18c921ca_4_k_cu_58cf9054_42924cuda3std6ranges3__45__cpo4swapE:
	.zero		1
.L_7:


//--------------------- .nv.constant0._ZN7cutlass13device_kernelINS_4gemm6kernel13GemmUniversalIN4cute5tupleIJiiiiEEENS1_10collective13CollectiveMmaINS1_37MainloopSm90TmaGmmaWarpSpecializedFP8ILi3ENS5_IJNS4_1CILi1EEESB_SB_EEENS1_32KernelTmaWarpSpecializedPingpongEEENS5_IJNSA_ILi64EEENSA_ILi256EEESF_EEENS_12float_e5m2_tENS5_IJlSB_lEEESI_SJ_NS4_8TiledMMAINS4_8MMA_AtomIJNS4_4SM904GMMA31MMA_64x256x32_F32E5M2E5M2_SS_TNILNSN_7ScaleInE1ELSP_1EEEEEENS4_6LayoutISC_NS5_IJNSA_ILi0EEEST_ST_EEEEENS5_IJNS4_10UnderscoreESW_SW_EEEEENS4_13SM90_TMA_LOADENS4_14ComposedLayoutINS4_7SwizzleILi2ELi4ELi3EEENS4_18smem_ptr_flag_bitsILi8EEENSS_INS5_IJNSA_ILi8EEESF_EEENS5_IJSF_SB_EEEEEEEvNS4_8identityESZ_S19_vS1A_EENS_8epilogue10collective6detail29Sm90TmaWarpSpecializedAdapterINS1D_15DefaultEpilogueISI_SJ_SJ_NS1C_6thread17LinearCombinationISI_Li1EffLNS1H_9ScaleType4KindE0ELNS_15FloatRoundStyleE2ESI_EENS1_15EpilogueDefaultEEEEEvvEEEEvNT_6ParamsE --------------------------
	.section	.nv.constant0._ZN7cutlass13device_kernelINS_4gemm6kernel13GemmUniversalIN4cute5tupleIJiiiiEEENS1_10collective13CollectiveMmaINS1_37MainloopSm90TmaGmmaWarpSpecializedFP8ILi3ENS5_IJNS4_1CILi1EEESB_SB_EEENS1_32KernelTmaWarpSpecializedPingpongEEENS5_IJNSA_ILi64EEENSA_ILi256EEESF_EEENS_12float_e5m2_tENS5_IJlSB_lEEESI_SJ_NS4_8TiledMMAINS4_8MMA_AtomIJNS4_4SM904GMMA31MMA_64x256x32_F32E5M2E5M2_SS_TNILNSN_7ScaleInE1ELSP_1EEEEEENS4_6LayoutISC_NS5_IJNSA_ILi0EEEST_ST_EEEEENS5_IJNS4_10UnderscoreESW_SW_EEEEENS4_13SM90_TMA_LOADENS4_14ComposedLayoutINS4_7SwizzleILi2ELi4ELi3EEENS4_18smem_ptr_flag_bitsILi8EEENSS_INS5_IJNSA_ILi8EEESF_EEENS5_IJSF_SB_EEEEEEEvNS4_8identityESZ_S19_vS1A_EENS_8epilogue10collective6detail29Sm90TmaWarpSpecializedAdapterINS1D_15DefaultEpilogueISI_SJ_SJ_NS1C_6thread17LinearCombinationISI_Li1EffLNS1H_9ScaleType4KindE0ELNS_15FloatRoundStyleE2ESI_EENS1_15EpilogueDefaultEEEEEvvEEEEvNT_6ParamsE,"a",@progbits
	.sectionflags	@""
	.align	4
.nv.constant0._ZN7cutlass13device_kernelINS_4gemm6kernel13GemmUniversalIN4cute5tupleIJiiiiEEENS1_10collective13CollectiveMmaINS1_37MainloopSm90TmaGmmaWarpSpecializedFP8ILi3ENS5_IJNS4_1CILi1EEESB_SB_EEENS1_32KernelTmaWarpSpecializedPingpongEEENS5_IJNSA_ILi64EEENSA_ILi256EEESF_EEENS_12float_e5m2_tENS5_IJlSB_lEEESI_SJ_NS4_8TiledMMAINS4_8MMA_AtomIJNS4_4SM904GMMA31MMA_64x256x32_F32E5M2E5M2_SS_TNILNSN_7ScaleInE1ELSP_1EEEEEENS4_6LayoutISC_NS5_IJNSA_ILi0EEEST_ST_EEEEENS5_IJNS4_10UnderscoreESW_SW_EEEEENS4_13SM90_TMA_LOADENS4_14ComposedLayoutINS4_7SwizzleILi2ELi4ELi3EEENS4_18smem_ptr_flag_bitsILi8EEENSS_INS5_IJNSA_ILi8EEESF_EEENS5_IJSF_SB_EEEEEEEvNS4_8identityESZ_S19_vS1A_EENS_8epilogue10collective6detail29Sm90TmaWarpSpecializedAdapterINS1D_15DefaultEpilogueISI_SJ_SJ_NS1C_6thread17LinearCombinationISI_Li1EffLNS1H_9ScaleType4KindE0ELNS_15FloatRoundStyleE2ESI_EENS1_15EpilogueDefaultEEEEEvvEEEEvNT_6ParamsE:
	.zero		1664


//--------------------- SYMBOLS --------------------------

	.type		.nv.reservedSmem.offset0,@object
	.size		.nv.reservedSmem.offset0,0x4
